	.target	sm_100a

	.elftype	@"ET_EXEC"


//--------------------- .note.nv.tkinfo           --------------------------
	.section	.note.nv.tkinfo,"",@"SHT_NOTE"
	.sectionflags	@"SHF_NOTE_NV_TKINFO"
	.tkinfo
        /*0018*/ 	.word	0x00000002
        /*0030*/ 	.string	""
        /*0030*/ 	.string	"ptxas"
        /*0030*/ 	.string	"Cuda compilation tools, release 13.0, V13.0.88"
        /*0030*/ 	.string	"Build cuda_13.0.r13.0/compiler.36424714_0"
        /*0030*/ 	.string	"-arch sm_100a -m 64 "



//--------------------- .note.nv.cuinfo           --------------------------
	.section	.note.nv.cuinfo,"",@"SHT_NOTE"
	.sectionflags	@"SHF_NOTE_NV_CUINFO"
        /*0018*/ 	.short	0x0002
        /*001a*/ 	.short	0x0064
        /*001c*/ 	.short	0x0082
	.zero		2


//--------------------- .nv.info                  --------------------------
	.section	.nv.info,"",@"SHT_CUDA_INFO"
	.align	4


	//----- nvinfo : EIATTR_REGCOUNT
	.align		4
        /*0000*/ 	.byte	0x04, 0x2f
        /*0002*/ 	.short	(.L_19 - .L_18)
	.align		4
.L_18:
        /*0004*/ 	.word	index@(_ZN7cutlass13device_kernelINS_4gemm6kernel13GemmUniversalIN4cute5tupleIJiiiiEEENS1_10collective13CollectiveMmaINS1_35MainloopSm100TmaUmmaWarpSpecializedILi24ELi2ELi4ENS5_IJNS4_1CILi1EEESB_SB_EEEEENS5_IJNSA_ILi128EEESE_NSA_ILi32EEEEEENS_12float_e4m3_tENS5_IJSB_llEEESH_SI_NS4_8TiledMMAINS4_8MMA_AtomIJNS4_10MMA_TraitsINS4_19SM100_MMA_F8F6F4_SSEJSH_SH_fSE_SE_NS4_17integral_constantINS4_4UMMA5MajorELSP_1EEESQ_NSN_INSO_7ScaleInELSR_0EEESS_EEEEEENS4_6LayoutISC_NS5_IJNSA_ILi0EEESW_SW_EEEEENS5_IJNS4_10UnderscoreESZ_SZ_EEEEENS4_13SM90_TMA_LOADENS4_14ComposedLayoutINS4_7SwizzleILi3ELi4ELi3EEENS4_18smem_ptr_flag_bitsILi8EEENSV_INS5_IJSE_NSA_ILi8EEEEEENS5_IJSB_SE_EEEEEEEvNS4_8identityES12_S1C_vS1D_EENS_8epilogue10collective18CollectiveEpilogueINS1F_23Sm100TmaWarpSpecializedILi2ELi2ELi64ELb0ELb0EEEJSG_NS5_IJNSV_ISE_SB_EENSV_INSA_ILi64EEESB_EEEEESH_NS5_IJlSB_lEEESH_S1O_NS1F_6fusion15FusionCallbacksIS1J_NS1P_17LinearCombinationISH_fSH_fLNS_15FloatRoundStyleE2EEESG_S1N_JEEENS4_5SM1004TMEM4LOAD26SM100_TMEM_LOAD_32dp32b64xES12_NS13_INS14_ILi2ELi4ELi3EEES17_NSV_INS5_IJS18_S1L_EEENS5_IJS1L_SB_EEEEEEENS4_39AutoVectorizingCopyWithAssumedAlignmentILi128EEENS4_14SM90_TMA_STOREES23_S25_S25_EEEvvEEEEvNT_6ParamsE)
        /*0008*/ 	.word	0x000000e0


	//----- nvinfo : EIATTR_FRAME_SIZE
	.align		4
.L_19:
        /*000c*/ 	.byte	0x04, 0x11
        /*000e*/ 	.short	(.L_21 - .L_20)
	.align		4
.L_20:
        /*0010*/ 	.word	index@($__internal_2_$__cuda_sm10x_tcgen05_guardrail_trap_unallocated_columns_being_dealloced)
        /*0014*/ 	.word	0x00000000


	//----- nvinfo : EIATTR_FRAME_SIZE
	.align		4
.L_21:
        /*0018*/ 	.byte	0x04, 0x11
        /*001a*/ 	.short	(.L_23 - .L_22)
	.align		4
.L_22:
        /*001c*/ 	.word	index@($__internal_1_$__cuda_sm10x_tcgen05_guardrail_trap_phase_invalid_during_alloc)
        /*0020*/ 	.word	0x00000000


	//----- nvinfo : EIATTR_FRAME_SIZE
	.align		4
.L_23:
        /*0024*/ 	.byte	0x04, 0x11
        /*0026*/ 	.short	(.L_25 - .L_24)
	.align		4
.L_24:
        /*0028*/ 	.word	index@($__internal_0_$__cuda_sm10x_tcgen05_guardrail_trap_col_being_dealloced_not_returned_by_alloc)
        /*002c*/ 	.word	0x00000000


	//----- nvinfo : EIATTR_FRAME_SIZE
	.align		4
.L_25:
        /*0030*/ 	.byte	0x04, 0x11
        /*0032*/ 	.short	(.L_27 - .L_26)
	.align		4
.L_26:
        /*0034*/ 	.word	index@(_ZN7cutlass13device_kernelINS_4gemm6kernel13GemmUniversalIN4cute5tupleIJiiiiEEENS1_10collective13CollectiveMmaINS1_35MainloopSm100TmaUmmaWarpSpecializedILi24ELi2ELi4ENS5_IJNS4_1CILi1EEESB_SB_EEEEENS5_IJNSA_ILi128EEESE_NSA_ILi32EEEEEENS_12float_e4m3_tENS5_IJSB_llEEESH_SI_NS4_8TiledMMAINS4_8MMA_AtomIJNS4_10MMA_TraitsINS4_19SM100_MMA_F8F6F4_SSEJSH_SH_fSE_SE_NS4_17integral_constantINS4_4UMMA5MajorELSP_1EEESQ_NSN_INSO_7ScaleInELSR_0EEESS_EEEEEENS4_6LayoutISC_NS5_IJNSA_ILi0EEESW_SW_EEEEENS5_IJNS4_10UnderscoreESZ_SZ_EEEEENS4_13SM90_TMA_LOADENS4_14ComposedLayoutINS4_7SwizzleILi3ELi4ELi3EEENS4_18smem_ptr_flag_bitsILi8EEENSV_INS5_IJSE_NSA_ILi8EEEEEENS5_IJSB_SE_EEEEEEEvNS4_8identityES12_S1C_vS1D_EENS_8epilogue10collective18CollectiveEpilogueINS1F_23Sm100TmaWarpSpecializedILi2ELi2ELi64ELb0ELb0EEEJSG_NS5_IJNSV_ISE_SB_EENSV_INSA_ILi64EEESB_EEEEESH_NS5_IJlSB_lEEESH_S1O_NS1F_6fusion15FusionCallbacksIS1J_NS1P_17LinearCombinationISH_fSH_fLNS_15FloatRoundStyleE2EEESG_S1N_JEEENS4_5SM1004TMEM4LOAD26SM100_TMEM_LOAD_32dp32b64xES12_NS13_INS14_ILi2ELi4ELi3EEES17_NSV_INS5_IJS18_S1L_EEENS5_IJS1L_SB_EEEEEEENS4_39AutoVectorizingCopyWithAssumedAlignmentILi128EEENS4_14SM90_TMA_STOREES23_S25_S25_EEEvvEEEEvNT_6ParamsE)
        /*0038*/ 	.word	0x00000000


	//----- nvinfo : EIATTR_MIN_STACK_SIZE
	.align		4
.L_27:
        /*003c*/ 	.byte	0x04, 0x12
        /*003e*/ 	.short	(.L_29 - .L_28)
	.align		4
.L_28:
        /*0040*/ 	.word	index@(_ZN7cutlass13device_kernelINS_4gemm6kernel13GemmUniversalIN4cute5tupleIJiiiiEEENS1_10collective13CollectiveMmaINS1_35MainloopSm100TmaUmmaWarpSpecializedILi24ELi2ELi4ENS5_IJNS4_1CILi1EEESB_SB_EEEEENS5_IJNSA_ILi128EEESE_NSA_ILi32EEEEEENS_12float_e4m3_tENS5_IJSB_llEEESH_SI_NS4_8TiledMMAINS4_8MMA_AtomIJNS4_10MMA_TraitsINS4_19SM100_MMA_F8F6F4_SSEJSH_SH_fSE_SE_NS4_17integral_constantINS4_4UMMA5MajorELSP_1EEESQ_NSN_INSO_7ScaleInELSR_0EEESS_EEEEEENS4_6LayoutISC_NS5_IJNSA_ILi0EEESW_SW_EEEEENS5_IJNS4_10UnderscoreESZ_SZ_EEEEENS4_13SM90_TMA_LOADENS4_14ComposedLayoutINS4_7SwizzleILi3ELi4ELi3EEENS4_18smem_ptr_flag_bitsILi8EEENSV_INS5_IJSE_NSA_ILi8EEEEEENS5_IJSB_SE_EEEEEEEvNS4_8identityES12_S1C_vS1D_EENS_8epilogue10collective18CollectiveEpilogueINS1F_23Sm100TmaWarpSpecializedILi2ELi2ELi64ELb0ELb0EEEJSG_NS5_IJNSV_ISE_SB_EENSV_INSA_ILi64EEESB_EEEEESH_NS5_IJlSB_lEEESH_S1O_NS1F_6fusion15FusionCallbacksIS1J_NS1P_17LinearCombinationISH_fSH_fLNS_15FloatRoundStyleE2EEESG_S1N_JEEENS4_5SM1004TMEM4LOAD26SM100_TMEM_LOAD_32dp32b64xES12_NS13_INS14_ILi2ELi4ELi3EEES17_NSV_INS5_IJS18_S1L_EEENS5_IJS1L_SB_EEEEEEENS4_39AutoVectorizingCopyWithAssumedAlignmentILi128EEENS4_14SM90_TMA_STOREES23_S25_S25_EEEvvEEEEvNT_6ParamsE)
        /*0044*/ 	.word	0x00000000
.L_29:


//--------------------- .nv.compat                --------------------------
	.section	.nv.compat,"",@"SHT_CUDA_COMPAT_INFO"
	.align	4
        /*0000*/ 	.byte	0x02, 0x09, 0x01, 0x00, 0x02, 0x02, 0x02, 0x00, 0x02, 0x05, 0x05, 0x00, 0x03, 0x07, 0x01, 0x01
        /*0010*/ 	.byte	0x02, 0x03, 0x01, 0x00, 0x02, 0x06, 0x01, 0x00, 0x04, 0x0b, 0x08, 0x00, 0x09, 0x00, 0x00, 0x00
        /*0020*/ 	.byte	0x00, 0x00, 0x00, 0x00


//--------------------- .nv.info._ZN7cutlass13device_kernelINS_4gemm6kernel13GemmUniversalIN4cute5tupleIJiiiiEEENS1_10collective13CollectiveMmaINS1_35MainloopSm100TmaUmmaWarpSpecializedILi24ELi2ELi4ENS5_IJNS4_1CILi1EEESB_SB_EEEEENS5_IJNSA_ILi128EEESE_NSA_ILi32EEEEEENS_12float_e4m3_tENS5_IJSB_llEEESH_SI_NS4_8TiledMMAINS4_8MMA_AtomIJNS4_10MMA_TraitsINS4_19SM100_MMA_F8F6F4_SSEJSH_SH_fSE_SE_NS4_17integral_constantINS4_4UMMA5MajorELSP_1EEESQ_NSN_INSO_7ScaleInELSR_0EEESS_EEEEEENS4_6LayoutISC_NS5_IJNSA_ILi0EEESW_SW_EEEEENS5_IJNS4_10UnderscoreESZ_SZ_EEEEENS4_13SM90_TMA_LOADENS4_14ComposedLayoutINS4_7SwizzleILi3ELi4ELi3EEENS4_18smem_ptr_flag_bitsILi8EEENSV_INS5_IJSE_NSA_ILi8EEEEEENS5_IJSB_SE_EEEEEEEvNS4_8identityES12_S1C_vS1D_EENS_8epilogue10collective18CollectiveEpilogueINS1F_23Sm100TmaWarpSpecializedILi2ELi2ELi64ELb0ELb0EEEJSG_NS5_IJNSV_ISE_SB_EENSV_INSA_ILi64EEESB_EEEEESH_NS5_IJlSB_lEEESH_S1O_NS1F_6fusion15FusionCallbacksIS1J_NS1P_17LinearCombinationISH_fSH_fLNS_15FloatRoundStyleE2EEESG_S1N_JEEENS4_5SM1004TMEM4LOAD26SM100_TMEM_LOAD_32dp32b64xES12_NS13_INS14_ILi2ELi4ELi3EEES17_NSV_INS5_IJS18_S1L_EEENS5_IJS1L_SB_EEEEEEENS4_39AutoVectorizingCopyWithAssumedAlignmentILi128EEENS4_14SM90_TMA_STOREES23_S25_S25_EEEvvEEEEvNT_6ParamsE --------------------------
	.section	.nv.info._ZN7cutlass13device_kernelINS_4gemm6kernel13GemmUniversalIN4cute5tupleIJiiiiEEENS1_10collective13CollectiveMmaINS1_35MainloopSm100TmaUmmaWarpSpecializedILi24ELi2ELi4ENS5_IJNS4_1CILi1EEESB_SB_EEEEENS5_IJNSA_ILi128EEESE_NSA_ILi32EEEEEENS_12float_e4m3_tENS5_IJSB_llEEESH_SI_NS4_8TiledMMAINS4_8MMA_AtomIJNS4_10MMA_TraitsINS4_19SM100_MMA_F8F6F4_SSEJSH_SH_fSE_SE_NS4_17integral_constantINS4_4UMMA5MajorELSP_1EEESQ_NSN_INSO_7ScaleInELSR_0EEESS_EEEEEENS4_6LayoutISC_NS5_IJNSA_ILi0EEESW_SW_EEEEENS5_IJNS4_10UnderscoreESZ_SZ_EEEEENS4_13SM90_TMA_LOADENS4_14ComposedLayoutINS4_7SwizzleILi3ELi4ELi3EEENS4_18smem_ptr_flag_bitsILi8EEENSV_INS5_IJSE_NSA_ILi8EEEEEENS5_IJSB_SE_EEEEEEEvNS4_8identityES12_S1C_vS1D_EENS_8epilogue10collective18CollectiveEpilogueINS1F_23Sm100TmaWarpSpecializedILi2ELi2ELi64ELb0ELb0EEEJSG_NS5_IJNSV_ISE_SB_EENSV_INSA_ILi64EEESB_EEEEESH_NS5_IJlSB_lEEESH_S1O_NS1F_6fusion15FusionCallbacksIS1J_NS1P_17LinearCombinationISH_fSH_fLNS_15FloatRoundStyleE2EEESG_S1N_JEEENS4_5SM1004TMEM4LOAD26SM100_TMEM_LOAD_32dp32b64xES12_NS13_INS14_ILi2ELi4ELi3EEES17_NSV_INS5_IJS18_S1L_EEENS5_IJS1L_SB_EEEEEEENS4_39AutoVectorizingCopyWithAssumedAlignmentILi128EEENS4_14SM90_TMA_STOREES23_S25_S25_EEEvvEEEEvNT_6ParamsE,"",@"SHT_CUDA_INFO"
	.sectionflags	@""
	.align	4


	//----- nvinfo : EIATTR_CUDA_API_VERSION
	.align		4
        /*0000*/ 	.byte	0x04, 0x37
        /*0002*/ 	.short	(.L_31 - .L_30)
.L_30:
        /*0004*/ 	.word	0x00000082


	//----- nvinfo : EIATTR_KPARAM_INFO
	.align		4
.L_31:
        /*0008*/ 	.byte	0x04, 0x17
        /*000a*/ 	.short	(.L_33 - .L_32)
.L_32:
        /*000c*/ 	.word	0x00000000
        /*0010*/ 	.short	0x0000
        /*0012*/ 	.short	0x0000
        /*0014*/ 	.byte	0x00, 0xf0, 0x01, 0x20


	//----- nvinfo : EIATTR_AT_ENTRY_FRAGMENTS
	.align		4
.L_33:
        /*0018*/ 	.byte	0x04, 0x4f
        /*001a*/ 	.short	(.L_35 - .L_34)


	//   ....[0]....
.L_34:
        /*001c*/ 	.word	0x00000006


	//----- nvinfo : EIATTR_RESERVED_SMEM_USED
	.align		4
.L_35:
        /*0020*/ 	.byte	0x01, 0x41
	.zero		2


	//----- nvinfo : EIATTR_SPARSE_MMA_MASK
	.align		4
        /*0024*/ 	.byte	0x03, 0x50
        /*0026*/ 	.short	0x0000


	//----- nvinfo : EIATTR_TCGEN05_1CTA_USED
	.align		4
        /*0028*/ 	.byte	0x01, 0x51
	.zero		2


	//----- nvinfo : EIATTR_MAXREG_COUNT
	.align		4
        /*002c*/ 	.byte	0x03, 0x1b
        /*002e*/ 	.short	0x00ff


	//----- nvinfo : EIATTR_NUM_BARRIERS
	.align		4
        /*0030*/ 	.byte	0x02, 0x4c
        /*0032*/ 	.byte	0x07
	.zero		1


	//----- nvinfo : EIATTR_EXTERNS
	.align		4
        /*0034*/ 	.byte	0x04, 0x0f
        /*0036*/ 	.short	(.L_37 - .L_36)


	//   ....[0]....
	.align		4
.L_36:
        /*0038*/ 	.word	index@(__assertfail)


	//----- nvinfo : EIATTR_MERCURY_ISA_VERSION
	.align		4
.L_37:
        /*003c*/ 	.byte	0x03, 0x5f
        /*003e*/ 	.short	0x0101


	//----- nvinfo : EIATTR_INT_WARP_WIDE_INSTR_OFFSETS
	.align		4
        /*0040*/ 	.byte	0x04, 0x31
        /*0042*/ 	.short	(.L_39 - .L_38)


	//   ....[0]....
.L_38:
        /*0044*/ 	.word	0x00002030


	//   ....[1]....
        /*0048*/ 	.word	0x00004460


	//   ....[2]....
        /*004c*/ 	.word	0x00004480


	//   ....[3]....
        /*0050*/ 	.word	0x000044b0


	//   ....[4]....
        /*0054*/ 	.word	0x00004de0


	//   ....[5]....
        /*0058*/ 	.word	0x00004e50


	//   ....[6]....
        /*005c*/ 	.word	0x00005030


	//   ....[7]....
        /*0060*/ 	.word	0x00005190


	//----- nvinfo : EIATTR_COOP_GROUP_MASK_REGIDS
	.align		4
.L_39:
        /*0064*/ 	.byte	0x04, 0x29
        /*0066*/ 	.short	(.L_41 - .L_40)


	//   ....[0]....
.L_40:
        /*0068*/ 	.word	0xffffffff


	//   ....[1]....
        /*006c*/ 	.word	0xffffffff


	//   ....[2]....
        /*0070*/ 	.word	0xffffffff


	//   ....[3]....
        /*0074*/ 	.word	0xffffffff


	//   ....[4]....
        /*0078*/ 	.word	0xffffffff


	//   ....[5]....
        /*007c*/ 	.word	0xffffffff


	//   ....[6]....
        /*0080*/ 	.word	0xffffffff


	//   ....[7]....
        /*0084*/ 	.word	0xffffffff


	//   ....[8]....
        /*0088*/ 	.word	0xffffffff


	//   ....[9]....
        /*008c*/ 	.word	0xffffffff


	//   ....[10]....
        /*0090*/ 	.word	0xffffffff


	//   ....[11]....
        /*0094*/ 	.word	0xffffffff


	//   ....[12]....
        /*0098*/ 	.word	0xffffffff


	//----- nvinfo : EIATTR_COOP_GROUP_INSTR_OFFSETS
	.align		4
.L_41:
        /*009c*/ 	.byte	0x04, 0x28
        /*009e*/ 	.short	(.L_43 - .L_42)


	//   ....[0]....
.L_42:
        /*00a0*/ 	.word	0x00000090


	//   ....[1]....
        /*00a4*/ 	.word	0x000004d0


	//   ....[2]....
        /*00a8*/ 	.word	0x000008f0


	//   ....[3]....
        /*00ac*/ 	.word	0x00000a50


	//   ....[4]....
        /*00b0*/ 	.word	0x00000b50


	//   ....[5]....
        /*00b4*/ 	.word	0x00000cc0


	//   ....[6]....
        /*00b8*/ 	.word	0x00000e60


	//   ....[7]....
        /*00bc*/ 	.word	0x00001f10


	//   ....[8]....
        /*00c0*/ 	.word	0x00003830


	//   ....[9]....
        /*00c4*/ 	.word	0x00003a40


	//   ....[10]....
        /*00c8*/ 	.word	0x00003a70


	//   ....[11]....
        /*00cc*/ 	.word	0x00004340


	//   ....[12]....
        /*00d0*/ 	.word	0x00004570


	//----- nvinfo : EIATTR_VRC_CTA_INIT_COUNT
	.align		4
.L_43:
        /*00d4*/ 	.byte	0x02, 0x4a
        /*00d6*/ 	.byte	0x80
	.zero		1


	//----- nvinfo : EIATTR_SYSCALL_OFFSETS
	.align		4
        /*00d8*/ 	.byte	0x04, 0x46
        /*00da*/ 	.short	(.L_45 - .L_44)


	//   ....[0]....
.L_44:
        /*00dc*/ 	.word	0x00005bc0


	//   ....[1]....
        /*00e0*/ 	.word	0x00005d00


	//   ....[2]....
        /*00e4*/ 	.word	0x00006560


	//   ....[3]....
        /*00e8*/ 	.word	0x00007b70


	//----- nvinfo : EIATTR_MBARRIER_INSTR_OFFSETS
	.align		4
.L_45:
        /*00ec*/ 	.byte	0x04, 0x39
        /*00ee*/ 	.short	(.L_47 - .L_46)


	//   ....[0]....
.L_46:
        /*00f0*/ 	.word	0x000005d0
        /*00f4*/ 	.word	0x000000ff
        /*00f8*/ 	.word	0x00000000
        /*00fc*/ 	.short	0x0100
        /*00fe*/ 	.byte	0x05
	.zero		1


	//   ....[1]....
        /*0100*/ 	.word	0x000005e0
        /*0104*/ 	.word	0x000000ff
        /*0108*/ 	.word	0x000000c0
        /*010c*/ 	.short	0x0100
        /*010e*/ 	.byte	0x05
	.zero		1


	//   ....[2]....
        /*0110*/ 	.word	0x000005f0
        /*0114*/ 	.word	0x000000ff
        /*0118*/ 	.word	0x00000008
        /*011c*/ 	.short	0x0100
        /*011e*/ 	.byte	0x05
	.zero		1


	//   ....[3]....
        /*0120*/ 	.word	0x00000600
        /*0124*/ 	.word	0x000000ff
        /*0128*/ 	.word	0x000000c8
        /*012c*/ 	.short	0x0100
        /*012e*/ 	.byte	0x05
	.zero		1


	//   ....[4]....
        /*0130*/ 	.word	0x00000610
        /*0134*/ 	.word	0x000000ff
        /*0138*/ 	.word	0x00000010
        /*013c*/ 	.short	0x0100
        /*013e*/ 	.byte	0x05
	.zero		1


	//   ....[5]....
        /*0140*/ 	.word	0x00000620
        /*0144*/ 	.word	0x000000ff
        /*0148*/ 	.word	0x000000d0
        /*014c*/ 	.short	0x0100
        /*014e*/ 	.byte	0x05
	.zero		1


	//   ....[6]....
        /*0150*/ 	.word	0x00000630
        /*0154*/ 	.word	0x000000ff
        /*0158*/ 	.word	0x00000018
        /*015c*/ 	.short	0x0100
        /*015e*/ 	.byte	0x05
	.zero		1


	//   ....[7]....
        /*0160*/ 	.word	0x00000640
        /*0164*/ 	.word	0x000000ff
        /*0168*/ 	.word	0x000000d8
        /*016c*/ 	.short	0x0100
        /*016e*/ 	.byte	0x05
	.zero		1


	//   ....[8]....
        /*0170*/ 	.word	0x00000650
        /*0174*/ 	.word	0x000000ff
        /*0178*/ 	.word	0x00000020
        /*017c*/ 	.short	0x0100
        /*017e*/ 	.byte	0x05
	.zero		1


	//   ....[9]....
        /*0180*/ 	.word	0x00000660
        /*0184*/ 	.word	0x000000ff
        /*0188*/ 	.word	0x000000e0
        /*018c*/ 	.short	0x0100
        /*018e*/ 	.byte	0x05
	.zero		1


	//   ....[10]....
        /*0190*/ 	.word	0x00000670
        /*0194*/ 	.word	0x000000ff
        /*0198*/ 	.word	0x00000028
        /*019c*/ 	.short	0x0100
        /*019e*/ 	.byte	0x05
	.zero		1


	//   ....[11]....
        /*01a0*/ 	.word	0x00000680
        /*01a4*/ 	.word	0x000000ff
        /*01a8*/ 	.word	0x000000e8
        /*01ac*/ 	.short	0x0100
        /*01ae*/ 	.byte	0x05
	.zero		1


	//   ....[12]....
        /*01b0*/ 	.word	0x00000690
        /*01b4*/ 	.word	0x000000ff
        /*01b8*/ 	.word	0x00000030
        /*01bc*/ 	.short	0x0100
        /*01be*/ 	.byte	0x05
	.zero		1


	//   ....[13]....
        /*01c0*/ 	.word	0x000006a0
        /*01c4*/ 	.word	0x000000ff
        /*01c8*/ 	.word	0x000000f0
        /*01cc*/ 	.short	0x0100
        /*01ce*/ 	.byte	0x05
	.zero		1


	//   ....[14]....
        /*01d0*/ 	.word	0x000006b0
        /*01d4*/ 	.word	0x000000ff
        /*01d8*/ 	.word	0x00000038
        /*01dc*/ 	.short	0x0100
        /*01de*/ 	.byte	0x05
	.zero		1


	//   ....[15]....
        /*01e0*/ 	.word	0x000006c0
        /*01e4*/ 	.word	0x000000ff
        /*01e8*/ 	.word	0x000000f8
        /*01ec*/ 	.short	0x0100
        /*01ee*/ 	.byte	0x05
	.zero		1


	//   ....[16]....
        /*01f0*/ 	.word	0x000006d0
        /*01f4*/ 	.word	0x000000ff
        /*01f8*/ 	.word	0x00000040
        /*01fc*/ 	.short	0x0100
        /*01fe*/ 	.byte	0x05
	.zero		1


	//   ....[17]....
        /*0200*/ 	.word	0x000006e0
        /*0204*/ 	.word	0x000000ff
        /*0208*/ 	.word	0x00000100
        /*020c*/ 	.short	0x0100
        /*020e*/ 	.byte	0x05
	.zero		1


	//   ....[18]....
        /*0210*/ 	.word	0x000006f0
        /*0214*/ 	.word	0x000000ff
        /*0218*/ 	.word	0x00000048
        /*021c*/ 	.short	0x0100
        /*021e*/ 	.byte	0x05
	.zero		1


	//   ....[19]....
        /*0220*/ 	.word	0x00000700
        /*0224*/ 	.word	0x000000ff
        /*0228*/ 	.word	0x00000108
        /*022c*/ 	.short	0x0100
        /*022e*/ 	.byte	0x05
	.zero		1


	//   ....[20]....
        /*0230*/ 	.word	0x00000710
        /*0234*/ 	.word	0x000000ff
        /*0238*/ 	.word	0x00000050
        /*023c*/ 	.short	0x0100
        /*023e*/ 	.byte	0x05
	.zero		1


	//   ....[21]....
        /*0240*/ 	.word	0x00000720
        /*0244*/ 	.word	0x000000ff
        /*0248*/ 	.word	0x00000110
        /*024c*/ 	.short	0x0100
        /*024e*/ 	.byte	0x05
	.zero		1


	//   ....[22]....
        /*0250*/ 	.word	0x00000730
        /*0254*/ 	.word	0x000000ff
        /*0258*/ 	.word	0x00000058
        /*025c*/ 	.short	0x0100
        /*025e*/ 	.byte	0x05
	.zero		1


	//   ....[23]....
        /*0260*/ 	.word	0x00000740
        /*0264*/ 	.word	0x000000ff
        /*0268*/ 	.word	0x00000118
        /*026c*/ 	.short	0x0100
        /*026e*/ 	.byte	0x05
	.zero		1


	//   ....[24]....
        /*0270*/ 	.word	0x00000750
        /*0274*/ 	.word	0x000000ff
        /*0278*/ 	.word	0x00000060
        /*027c*/ 	.short	0x0100
        /*027e*/ 	.byte	0x05
	.zero		1


	//   ....[25]....
        /*0280*/ 	.word	0x00000760
        /*0284*/ 	.word	0x000000ff
        /*0288*/ 	.word	0x00000120
        /*028c*/ 	.short	0x0100
        /*028e*/ 	.byte	0x05
	.zero		1


	//   ....[26]....
        /*0290*/ 	.word	0x00000770
        /*0294*/ 	.word	0x000000ff
        /*0298*/ 	.word	0x00000068
        /*029c*/ 	.short	0x0100
        /*029e*/ 	.byte	0x05
	.zero		1


	//   ....[27]....
        /*02a0*/ 	.word	0x00000780
        /*02a4*/ 	.word	0x000000ff
        /*02a8*/ 	.word	0x00000128
        /*02ac*/ 	.short	0x0100
        /*02ae*/ 	.byte	0x05
	.zero		1


	//   ....[28]....
        /*02b0*/ 	.word	0x00000790
        /*02b4*/ 	.word	0x000000ff
        /*02b8*/ 	.word	0x00000070
        /*02bc*/ 	.short	0x0100
        /*02be*/ 	.byte	0x05
	.zero		1


	//   ....[29]....
        /*02c0*/ 	.word	0x000007a0
        /*02c4*/ 	.word	0x000000ff
        /*02c8*/ 	.word	0x00000130
        /*02cc*/ 	.short	0x0100
        /*02ce*/ 	.byte	0x05
	.zero		1


	//   ....[30]....
        /*02d0*/ 	.word	0x000007b0
        /*02d4*/ 	.word	0x000000ff
        /*02d8*/ 	.word	0x00000078
        /*02dc*/ 	.short	0x0100
        /*02de*/ 	.byte	0x05
	.zero		1


	//   ....[31]....
        /*02e0*/ 	.word	0x000007c0
        /*02e4*/ 	.word	0x000000ff
        /*02e8*/ 	.word	0x00000138
        /*02ec*/ 	.short	0x0100
        /*02ee*/ 	.byte	0x05
	.zero		1


	//   ....[32]....
        /*02f0*/ 	.word	0x000007d0
        /*02f4*/ 	.word	0x000000ff
        /*02f8*/ 	.word	0x00000080
        /*02fc*/ 	.short	0x0100
        /*02fe*/ 	.byte	0x05
	.zero		1


	//   ....[33]....
        /*0300*/ 	.word	0x000007e0
        /*0304*/ 	.word	0x000000ff
        /*0308*/ 	.word	0x00000140
        /*030c*/ 	.short	0x0100
        /*030e*/ 	.byte	0x05
	.zero		1


	//   ....[34]....
        /*0310*/ 	.word	0x000007f0
        /*0314*/ 	.word	0x000000ff
        /*0318*/ 	.word	0x00000088
        /*031c*/ 	.short	0x0100
        /*031e*/ 	.byte	0x05
	.zero		1


	//   ....[35]....
        /*0320*/ 	.word	0x00000800
        /*0324*/ 	.word	0x000000ff
        /*0328*/ 	.word	0x00000148
        /*032c*/ 	.short	0x0100
        /*032e*/ 	.byte	0x05
	.zero		1


	//   ....[36]....
        /*0330*/ 	.word	0x00000810
        /*0334*/ 	.word	0x000000ff
        /*0338*/ 	.word	0x00000090
        /*033c*/ 	.short	0x0100
        /*033e*/ 	.byte	0x05
	.zero		1


	//   ....[37]....
        /*0340*/ 	.word	0x00000820
        /*0344*/ 	.word	0x000000ff
        /*0348*/ 	.word	0x00000150
        /*034c*/ 	.short	0x0100
        /*034e*/ 	.byte	0x05
	.zero		1


	//   ....[38]....
        /*0350*/ 	.word	0x00000830
        /*0354*/ 	.word	0x000000ff
        /*0358*/ 	.word	0x00000098
        /*035c*/ 	.short	0x0100
        /*035e*/ 	.byte	0x05
	.zero		1


	//   ....[39]....
        /*0360*/ 	.word	0x00000840
        /*0364*/ 	.word	0x000000ff
        /*0368*/ 	.word	0x00000158
        /*036c*/ 	.short	0x0100
        /*036e*/ 	.byte	0x05
	.zero		1


	//   ....[40]....
        /*0370*/ 	.word	0x00000850
        /*0374*/ 	.word	0x000000ff
        /*0378*/ 	.word	0x000000a0
        /*037c*/ 	.short	0x0100
        /*037e*/ 	.byte	0x05
	.zero		1


	//   ....[41]....
        /*0380*/ 	.word	0x00000860
        /*0384*/ 	.word	0x000000ff
        /*0388*/ 	.word	0x00000160
        /*038c*/ 	.short	0x0100
        /*038e*/ 	.byte	0x05
	.zero		1


	//   ....[42]....
        /*0390*/ 	.word	0x00000870
        /*0394*/ 	.word	0x000000ff
        /*0398*/ 	.word	0x000000a8
        /*039c*/ 	.short	0x0100
        /*039e*/ 	.byte	0x05
	.zero		1


	//   ....[43]....
        /*03a0*/ 	.word	0x00000880
        /*03a4*/ 	.word	0x000000ff
        /*03a8*/ 	.word	0x00000168
        /*03ac*/ 	.short	0x0100
        /*03ae*/ 	.byte	0x05
	.zero		1


	//   ....[44]....
        /*03b0*/ 	.word	0x00000890
        /*03b4*/ 	.word	0x000000ff
        /*03b8*/ 	.word	0x000000b0
        /*03bc*/ 	.short	0x0100
        /*03be*/ 	.byte	0x05
	.zero		1


	//   ....[45]....
        /*03c0*/ 	.word	0x000008a0
        /*03c4*/ 	.word	0x000000ff
        /*03c8*/ 	.word	0x00000170
        /*03cc*/ 	.short	0x0100
        /*03ce*/ 	.byte	0x05
	.zero		1


	//   ....[46]....
        /*03d0*/ 	.word	0x000008b0
        /*03d4*/ 	.word	0x000000ff
        /*03d8*/ 	.word	0x000000b8
        /*03dc*/ 	.short	0x0100
        /*03de*/ 	.byte	0x05
	.zero		1


	//   ....[47]....
        /*03e0*/ 	.word	0x000008c0
        /*03e4*/ 	.word	0x000000ff
        /*03e8*/ 	.word	0x00000178
        /*03ec*/ 	.short	0x0100
        /*03ee*/ 	.byte	0x05
	.zero		1


	//   ....[48]....
        /*03f0*/ 	.word	0x00000a00
        /*03f4*/ 	.word	0x000000ff
        /*03f8*/ 	.word	0x00000180
        /*03fc*/ 	.short	0x0100
        /*03fe*/ 	.byte	0x07
	.zero		1


	//   ....[49]....
        /*0400*/ 	.word	0x00000a10
        /*0404*/ 	.word	0x000000ff
        /*0408*/ 	.word	0x00000190
        /*040c*/ 	.short	0x0100
        /*040e*/ 	.byte	0x07
	.zero		1


	//   ....[50]....
        /*0410*/ 	.word	0x00000a20
        /*0414*/ 	.word	0x000000ff
        /*0418*/ 	.word	0x00000188
        /*041c*/ 	.short	0x0100
        /*041e*/ 	.byte	0x07
	.zero		1


	//   ....[51]....
        /*0420*/ 	.word	0x00000a30
        /*0424*/ 	.word	0x000000ff
        /*0428*/ 	.word	0x00000198
        /*042c*/ 	.short	0x0100
        /*042e*/ 	.byte	0x07
	.zero		1


	//   ....[52]....
        /*0430*/ 	.word	0x00000b20
        /*0434*/ 	.word	0x000000ff
        /*0438*/ 	.word	0x000001a0
        /*043c*/ 	.short	0x0100
        /*043e*/ 	.byte	0x05
	.zero		1


	//   ....[53]....
        /*0440*/ 	.word	0x00000b30
        /*0444*/ 	.word	0x000000ff
        /*0448*/ 	.word	0x000001a8
        /*044c*/ 	.short	0x0100
        /*044e*/ 	.byte	0x05
	.zero		1


	//   ....[54]....
        /*0450*/ 	.word	0x00000c70
        /*0454*/ 	.word	0x000000ff
        /*0458*/ 	.word	0x000001b0
        /*045c*/ 	.short	0x0100
        /*045e*/ 	.byte	0x05
	.zero		1


	//   ....[55]....
        /*0460*/ 	.word	0x00000c80
        /*0464*/ 	.word	0x000000ff
        /*0468*/ 	.word	0x000001c0
        /*046c*/ 	.short	0x0100
        /*046e*/ 	.byte	0x05
	.zero		1


	//   ....[56]....
        /*0470*/ 	.word	0x00000c90
        /*0474*/ 	.word	0x000000ff
        /*0478*/ 	.word	0x000001b8
        /*047c*/ 	.short	0x0100
        /*047e*/ 	.byte	0x05
	.zero		1


	//   ....[57]....
        /*0480*/ 	.word	0x00000ca0
        /*0484*/ 	.word	0x000000ff
        /*0488*/ 	.word	0x000001c8
        /*048c*/ 	.short	0x0100
        /*048e*/ 	.byte	0x05
	.zero		1


	//   ....[58]....
        /*0490*/ 	.word	0x00000dd0
        /*0494*/ 	.word	0x000000ff
        /*0498*/ 	.word	0x000001d0
        /*049c*/ 	.short	0x0100
        /*049e*/ 	.byte	0x07
	.zero		1


	//   ....[59]....
        /*04a0*/ 	.word	0x00000de0
        /*04a4*/ 	.word	0x000000ff
        /*04a8*/ 	.word	0x000001f0
        /*04ac*/ 	.short	0x0100
        /*04ae*/ 	.byte	0x07
	.zero		1


	//   ....[60]....
        /*04b0*/ 	.word	0x00000df0
        /*04b4*/ 	.word	0x000000ff
        /*04b8*/ 	.word	0x000001d8
        /*04bc*/ 	.short	0x0100
        /*04be*/ 	.byte	0x07
	.zero		1


	//   ....[61]....
        /*04c0*/ 	.word	0x00000e00
        /*04c4*/ 	.word	0x000000ff
        /*04c8*/ 	.word	0x000001f8
        /*04cc*/ 	.short	0x0100
        /*04ce*/ 	.byte	0x07
	.zero		1


	//   ....[62]....
        /*04d0*/ 	.word	0x00000e10
        /*04d4*/ 	.word	0x000000ff
        /*04d8*/ 	.word	0x000001e0
        /*04dc*/ 	.short	0x0100
        /*04de*/ 	.byte	0x07
	.zero		1


	//   ....[63]....
        /*04e0*/ 	.word	0x00000e20
        /*04e4*/ 	.word	0x000000ff
        /*04e8*/ 	.word	0x00000200
        /*04ec*/ 	.short	0x0100
        /*04ee*/ 	.byte	0x07
	.zero		1


	//   ....[64]....
        /*04f0*/ 	.word	0x00000e30
        /*04f4*/ 	.word	0x000000ff
        /*04f8*/ 	.word	0x000001e8
        /*04fc*/ 	.short	0x0100
        /*04fe*/ 	.byte	0x07
	.zero		1


	//   ....[65]....
        /*0500*/ 	.word	0x00000e40
        /*0504*/ 	.word	0x000000ff
        /*0508*/ 	.word	0x00000208
        /*050c*/ 	.short	0x0100
        /*050e*/ 	.byte	0x07
	.zero		1


	//   ....[66]....
        /*0510*/ 	.word	0x00000f30
        /*0514*/ 	.word	0x000000ff
        /*0518*/ 	.word	0x00000210
        /*051c*/ 	.short	0x0100
        /*051e*/ 	.byte	0x05
	.zero		1


	//   ....[67]....
        /*0520*/ 	.word	0x00000f40
        /*0524*/ 	.word	0x000000ff
        /*0528*/ 	.word	0x00000220
        /*052c*/ 	.short	0x0100
        /*052e*/ 	.byte	0x05
	.zero		1


	//   ....[68]....
        /*0530*/ 	.word	0x00000f50
        /*0534*/ 	.word	0x000000ff
        /*0538*/ 	.word	0x00000218
        /*053c*/ 	.short	0x0100
        /*053e*/ 	.byte	0x05
	.zero		1


	//   ....[69]....
        /*0540*/ 	.word	0x00000f60
        /*0544*/ 	.word	0x000000ff
        /*0548*/ 	.word	0x00000228
        /*054c*/ 	.short	0x0100
        /*054e*/ 	.byte	0x05
	.zero		1


	//   ....[70]....
        /*0550*/ 	.word	0x00001830
        /*0554*/ 	.word	0x00000003
        /*0558*/ 	.word	0x00000220
        /*055c*/ 	.short	0x010a
        /*055e*/ 	.byte	0xff
	.zero		1


	//   ....[71]....
        /*0560*/ 	.word	0x00001860
        /*0564*/ 	.word	0x00000003
        /*0568*/ 	.word	0x00000210
        /*056c*/ 	.short	0x0101
        /*056e*/ 	.byte	0xff
	.zero		1


	//   ....[72]....
        /*0570*/ 	.word	0x00001930
        /*0574*/ 	.word	0x000000ff
        /*0578*/ 	.word	0x000000c0
        /*057c*/ 	.short	0x010a
        /*057e*/ 	.byte	0x08
	.zero		1


	//   ....[73]....
        /*0580*/ 	.word	0x000019d0
        /*0584*/ 	.word	0x000000ff
        /*0588*/ 	.word	0x000000c0
        /*058c*/ 	.short	0x010a
        /*058e*/ 	.byte	0x21
	.zero		1


	//   ....[74]....
        /*0590*/ 	.word	0x00001b30
        /*0594*/ 	.word	0x000000ff
        /*0598*/ 	.word	0x000000c0
        /*059c*/ 	.short	0x010a
        /*059e*/ 	.byte	0x08
	.zero		1


	//   ....[75]....
        /*05a0*/ 	.word	0x00001c20
        /*05a4*/ 	.word	0x000000ff
        /*05a8*/ 	.word	0x000001a8
        /*05ac*/ 	.short	0x0101
        /*05ae*/ 	.byte	0x04
	.zero		1


	//   ....[76]....
        /*05b0*/ 	.word	0x00001c40
        /*05b4*/ 	.word	0x000000ff
        /*05b8*/ 	.word	0x000000c0
        /*05bc*/ 	.short	0x010a
        /*05be*/ 	.byte	0x08
	.zero		1


	//   ....[77]....
        /*05c0*/ 	.word	0x00001cc0
        /*05c4*/ 	.word	0x000000ff
        /*05c8*/ 	.word	0x000000c0
        /*05cc*/ 	.short	0x010a
        /*05ce*/ 	.byte	0x11
	.zero		1


	//   ....[78]....
        /*05d0*/ 	.word	0x00001e20
        /*05d4*/ 	.word	0x000000ff
        /*05d8*/ 	.word	0x000000c0
        /*05dc*/ 	.short	0x010a
        /*05de*/ 	.byte	0x08
	.zero		1


	//   ....[79]....
        /*05e0*/ 	.word	0x00001f40
        /*05e4*/ 	.word	0x00000002
        /*05e8*/ 	.word	0x000001b0
        /*05ec*/ 	.short	0x010a
        /*05ee*/ 	.byte	0xff
	.zero		1


	//   ....[80]....
        /*05f0*/ 	.word	0x00002000
        /*05f4*/ 	.word	0x00000002
        /*05f8*/ 	.word	0x00000000
        /*05fc*/ 	.short	0x0101
        /*05fe*/ 	.byte	0xff
	.zero		1


	//   ....[81]....
        /*0600*/ 	.word	0x00002560
        /*0604*/ 	.word	0x000000ff
        /*0608*/ 	.word	0x00000000
        /*060c*/ 	.short	0x010a
        /*060e*/ 	.byte	0x05
	.zero		1


	//   ....[82]....
        /*0610*/ 	.word	0x000025f0
        /*0614*/ 	.word	0x000000ff
        /*0618*/ 	.word	0x00000000
        /*061c*/ 	.short	0x010a
        /*061e*/ 	.byte	0x05
	.zero		1


	//   ....[83]....
        /*0620*/ 	.word	0x00002680
        /*0624*/ 	.word	0x000000ff
        /*0628*/ 	.word	0x00000000
        /*062c*/ 	.short	0x010a
        /*062e*/ 	.byte	0x05
	.zero		1


	//   ....[84]....
        /*0630*/ 	.word	0x00002710
        /*0634*/ 	.word	0x000000ff
        /*0638*/ 	.word	0x00000000
        /*063c*/ 	.short	0x010a
        /*063e*/ 	.byte	0x05
	.zero		1


	//   ....[85]....
        /*0640*/ 	.word	0x000027a0
        /*0644*/ 	.word	0x000000ff
        /*0648*/ 	.word	0x00000000
        /*064c*/ 	.short	0x010a
        /*064e*/ 	.byte	0x05
	.zero		1


	//   ....[86]....
        /*0650*/ 	.word	0x00002830
        /*0654*/ 	.word	0x000000ff
        /*0658*/ 	.word	0x00000000
        /*065c*/ 	.short	0x010a
        /*065e*/ 	.byte	0x05
	.zero		1


	//   ....[87]....
        /*0660*/ 	.word	0x000028c0
        /*0664*/ 	.word	0x000000ff
        /*0668*/ 	.word	0x00000000
        /*066c*/ 	.short	0x010a
        /*066e*/ 	.byte	0x05
	.zero		1


	//   ....[88]....
        /*0670*/ 	.word	0x00002950
        /*0674*/ 	.word	0x000000ff
        /*0678*/ 	.word	0x00000000
        /*067c*/ 	.short	0x010a
        /*067e*/ 	.byte	0x05
	.zero		1


	//   ....[89]....
        /*0680*/ 	.word	0x000029e0
        /*0684*/ 	.word	0x000000ff
        /*0688*/ 	.word	0x00000000
        /*068c*/ 	.short	0x010a
        /*068e*/ 	.byte	0x05
	.zero		1


	//   ....[90]....
        /*0690*/ 	.word	0x00002a70
        /*0694*/ 	.word	0x000000ff
        /*0698*/ 	.word	0x00000000
        /*069c*/ 	.short	0x010a
        /*069e*/ 	.byte	0x05
	.zero		1


	//   ....[91]....
        /*06a0*/ 	.word	0x00002b00
        /*06a4*/ 	.word	0x000000ff
        /*06a8*/ 	.word	0x00000000
        /*06ac*/ 	.short	0x010a
        /*06ae*/ 	.byte	0x05
	.zero		1


	//   ....[92]....
        /*06b0*/ 	.word	0x00002b90
        /*06b4*/ 	.word	0x000000ff
        /*06b8*/ 	.word	0x00000000
        /*06bc*/ 	.short	0x010a
        /*06be*/ 	.byte	0x05
	.zero		1


	//   ....[93]....
        /*06c0*/ 	.word	0x00002c20
        /*06c4*/ 	.word	0x000000ff
        /*06c8*/ 	.word	0x00000000
        /*06cc*/ 	.short	0x010a
        /*06ce*/ 	.byte	0x05
	.zero		1


	//   ....[94]....
        /*06d0*/ 	.word	0x00002cb0
        /*06d4*/ 	.word	0x000000ff
        /*06d8*/ 	.word	0x00000000
        /*06dc*/ 	.short	0x010a
        /*06de*/ 	.byte	0x05
	.zero		1


	//   ....[95]....
        /*06e0*/ 	.word	0x00002d40
        /*06e4*/ 	.word	0x000000ff
        /*06e8*/ 	.word	0x00000000
        /*06ec*/ 	.short	0x010a
        /*06ee*/ 	.byte	0x05
	.zero		1


	//   ....[96]....
        /*06f0*/ 	.word	0x00002dd0
        /*06f4*/ 	.word	0x000000ff
        /*06f8*/ 	.word	0x00000000
        /*06fc*/ 	.short	0x010a
        /*06fe*/ 	.byte	0x05
	.zero		1


	//   ....[97]....
        /*0700*/ 	.word	0x00002e60
        /*0704*/ 	.word	0x000000ff
        /*0708*/ 	.word	0x00000000
        /*070c*/ 	.short	0x010a
        /*070e*/ 	.byte	0x05
	.zero		1


	//   ....[98]....
        /*0710*/ 	.word	0x00002ef0
        /*0714*/ 	.word	0x000000ff
        /*0718*/ 	.word	0x00000000
        /*071c*/ 	.short	0x010a
        /*071e*/ 	.byte	0x05
	.zero		1


	//   ....[99]....
        /*0720*/ 	.word	0x00002f80
        /*0724*/ 	.word	0x000000ff
        /*0728*/ 	.word	0x00000000
        /*072c*/ 	.short	0x010a
        /*072e*/ 	.byte	0x05
	.zero		1


	//   ....[100]....
        /*0730*/ 	.word	0x00003010
        /*0734*/ 	.word	0x000000ff
        /*0738*/ 	.word	0x00000000
        /*073c*/ 	.short	0x010a
        /*073e*/ 	.byte	0x05
	.zero		1


	//   ....[101]....
        /*0740*/ 	.word	0x000030a0
        /*0744*/ 	.word	0x000000ff
        /*0748*/ 	.word	0x00000000
        /*074c*/ 	.short	0x010a
        /*074e*/ 	.byte	0x05
	.zero		1


	//   ....[102]....
        /*0750*/ 	.word	0x00003130
        /*0754*/ 	.word	0x000000ff
        /*0758*/ 	.word	0x00000000
        /*075c*/ 	.short	0x010a
        /*075e*/ 	.byte	0x05
	.zero		1


	//   ....[103]....
        /*0760*/ 	.word	0x000031c0
        /*0764*/ 	.word	0x000000ff
        /*0768*/ 	.word	0x00000000
        /*076c*/ 	.short	0x010a
        /*076e*/ 	.byte	0x05
	.zero		1


	//   ....[104]....
        /*0770*/ 	.word	0x00003260
        /*0774*/ 	.word	0x00000000
        /*0778*/ 	.word	0x00000000
        /*077c*/ 	.short	0x010a
        /*077e*/ 	.byte	0xff
	.zero		1


	//   ....[105]....
        /*0780*/ 	.word	0x00003380
        /*0784*/ 	.word	0x00000000
        /*0788*/ 	.word	0x00000210
        /*078c*/ 	.short	0x010a
        /*078e*/ 	.byte	0xff
	.zero		1


	//   ....[106]....
        /*0790*/ 	.word	0x000033e0
        /*0794*/ 	.word	0x00000004
        /*0798*/ 	.word	0x00000000
        /*079c*/ 	.short	0x0101
        /*079e*/ 	.byte	0xff
	.zero		1


	//   ....[107]....
        /*07a0*/ 	.word	0x00003400
        /*07a4*/ 	.word	0x000000ff
        /*07a8*/ 	.word	0x000001c0
        /*07ac*/ 	.short	0x010a
        /*07ae*/ 	.byte	0x05
	.zero		1


	//   ....[108]....
        /*07b0*/ 	.word	0x00003520
        /*07b4*/ 	.word	0x00000000
        /*07b8*/ 	.word	0x000001b0
        /*07bc*/ 	.short	0x010a
        /*07be*/ 	.byte	0xff
	.zero		1


	//   ....[109]....
        /*07c0*/ 	.word	0x00003630
        /*07c4*/ 	.word	0x00000000
        /*07c8*/ 	.word	0x00000000
        /*07cc*/ 	.short	0x0101
        /*07ce*/ 	.byte	0xff
	.zero		1


	//   ....[110]....
        /*07d0*/ 	.word	0x000036c0
        /*07d4*/ 	.word	0x000000ff
        /*07d8*/ 	.word	0x000001c0
        /*07dc*/ 	.short	0x0106
        /*07de*/ 	.byte	0x05
	.zero		1


	//   ....[111]....
        /*07e0*/ 	.word	0x000036e0
        /*07e4*/ 	.word	0x000000ff
        /*07e8*/ 	.word	0x000001c0
        /*07ec*/ 	.short	0x010a
        /*07ee*/ 	.byte	0x05
	.zero		1


	//   ....[112]....
        /*07f0*/ 	.word	0x00003770
        /*07f4*/ 	.word	0x000000ff
        /*07f8*/ 	.word	0x000001c0
        /*07fc*/ 	.short	0x0106
        /*07fe*/ 	.byte	0x04
	.zero		1


	//   ....[113]....
        /*0800*/ 	.word	0x000037b0
        /*0804*/ 	.word	0x00000000
        /*0808*/ 	.word	0x000001c0
        /*080c*/ 	.short	0x010a
        /*080e*/ 	.byte	0xff
	.zero		1


	//   ....[114]....
        /*0810*/ 	.word	0x00003c70
        /*0814*/ 	.word	0x00000000
        /*0818*/ 	.word	0x000001b0
        /*081c*/ 	.short	0x010a
        /*081e*/ 	.byte	0xff
	.zero		1


	//   ....[115]....
        /*0820*/ 	.word	0x00003d70
        /*0824*/ 	.word	0x00000003
        /*0828*/ 	.word	0x00000000
        /*082c*/ 	.short	0x0101
        /*082e*/ 	.byte	0xff
	.zero		1


	//   ....[116]....
        /*0830*/ 	.word	0x00003d80
        /*0834*/ 	.word	0x000000ff
        /*0838*/ 	.word	0x00000000
        /*083c*/ 	.short	0x010a
        /*083e*/ 	.byte	0x04
	.zero		1


	//   ....[117]....
        /*0840*/ 	.word	0x00003da0
        /*0844*/ 	.word	0x000000ff
        /*0848*/ 	.word	0x000001f0
        /*084c*/ 	.short	0x010a
        /*084e*/ 	.byte	0x09
	.zero		1


	//   ....[118]....
        /*0850*/ 	.word	0x00003e80
        /*0854*/ 	.word	0x000000ff
        /*0858*/ 	.word	0x00000000
        /*085c*/ 	.short	0x010a
        /*085e*/ 	.byte	0x07
	.zero		1


	//   ....[119]....
        /*0860*/ 	.word	0x00003f80
        /*0864*/ 	.word	0x000000ff
        /*0868*/ 	.word	0x00000000
        /*086c*/ 	.short	0x010a
        /*086e*/ 	.byte	0x04
	.zero		1


	//   ....[120]....
        /*0870*/ 	.word	0x00004170
        /*0874*/ 	.word	0x000000ff
        /*0878*/ 	.word	0x00000000
        /*087c*/ 	.short	0x010a
        /*087e*/ 	.byte	0x05
	.zero		1


	//   ....[121]....
        /*0880*/ 	.word	0x00004200
        /*0884*/ 	.word	0x000000ff
        /*0888*/ 	.word	0x00000000
        /*088c*/ 	.short	0x010a
        /*088e*/ 	.byte	0x05
	.zero		1


	//   ....[122]....
        /*0890*/ 	.word	0x00004290
        /*0894*/ 	.word	0x000000ff
        /*0898*/ 	.word	0x00000000
        /*089c*/ 	.short	0x010a
        /*089e*/ 	.byte	0x05
	.zero		1


	//   ....[123]....
        /*08a0*/ 	.word	0x00004320
        /*08a4*/ 	.word	0x000000ff
        /*08a8*/ 	.word	0x00000000
        /*08ac*/ 	.short	0x010a
        /*08ae*/ 	.byte	0x07
	.zero		1


	//   ....[124]....
        /*08b0*/ 	.word	0x00004780
        /*08b4*/ 	.word	0x00000000
        /*08b8*/ 	.word	0x000001b0
        /*08bc*/ 	.short	0x010a
        /*08be*/ 	.byte	0xff
	.zero		1


	//   ....[125]....
        /*08c0*/ 	.word	0x00004840
        /*08c4*/ 	.word	0x00000000
        /*08c8*/ 	.word	0x00000000
        /*08cc*/ 	.short	0x0101
        /*08ce*/ 	.byte	0xff
	.zero		1


	//   ....[126]....
        /*08d0*/ 	.word	0x00004b60
        /*08d4*/ 	.word	0x000000ff
        /*08d8*/ 	.word	0x000001a8
        /*08dc*/ 	.short	0x010a
        /*08de*/ 	.byte	0x07
	.zero		1


	//   ....[127]....
        /*08e0*/ 	.word	0x00004d50
        /*08e4*/ 	.word	0x000000ff
        /*08e8*/ 	.word	0x00000190
        /*08ec*/ 	.short	0x010a
        /*08ee*/ 	.byte	0x07
	.zero		1


	//   ....[128]....
        /*08f0*/ 	.word	0x00004f20
        /*08f4*/ 	.word	0x000000ff
        /*08f8*/ 	.word	0x00000180
        /*08fc*/ 	.short	0x010b
        /*08fe*/ 	.byte	0x07
	.zero		1


	//   ....[129]....
        /*0900*/ 	.word	0x00004f90
        /*0904*/ 	.word	0x000000ff
        /*0908*/ 	.word	0x00000000
        /*090c*/ 	.short	0x0101
        /*090e*/ 	.byte	0x08
	.zero		1


	//   ....[130]....
        /*0910*/ 	.word	0x00004fc0
        /*0914*/ 	.word	0x000000ff
        /*0918*/ 	.word	0x00000198
        /*091c*/ 	.short	0x010a
        /*091e*/ 	.byte	0x07
	.zero		1


	//   ....[131]....
        /*0920*/ 	.word	0x000051d0
        /*0924*/ 	.word	0x000000ff
        /*0928*/ 	.word	0x00000188
        /*092c*/ 	.short	0x010b
        /*092e*/ 	.byte	0x07
	.zero		1


	//   ....[132]....
        /*0930*/ 	.word	0x000051f0
        /*0934*/ 	.word	0x000000ff
        /*0938*/ 	.word	0x00000000
        /*093c*/ 	.short	0x0101
        /*093e*/ 	.byte	0x0d
	.zero		1


	//   ....[133]....
        /*0940*/ 	.word	0x00005220
        /*0944*/ 	.word	0x000000ff
        /*0948*/ 	.word	0x00000190
        /*094c*/ 	.short	0x010a
        /*094e*/ 	.byte	0x07
	.zero		1


	//   ....[134]....
        /*0950*/ 	.word	0x00005260
        /*0954*/ 	.word	0x00000000
        /*0958*/ 	.word	0x00000198
        /*095c*/ 	.short	0x010a
        /*095e*/ 	.byte	0xff
	.zero		1


	//   ....[135]....
        /*0960*/ 	.word	0x00005590
        /*0964*/ 	.word	0x00000000
        /*0968*/ 	.word	0x000001b0
        /*096c*/ 	.short	0x010a
        /*096e*/ 	.byte	0xff
	.zero		1


	//   ....[136]....
        /*0970*/ 	.word	0x000056a0
        /*0974*/ 	.word	0x00000000
        /*0978*/ 	.word	0x00000000
        /*097c*/ 	.short	0x0101
        /*097e*/ 	.byte	0xff
	.zero		1


	//   ....[137]....
        /*0980*/ 	.word	0x00006100
        /*0984*/ 	.word	0x00000003
        /*0988*/ 	.word	0x00000180
        /*098c*/ 	.short	0x010a
        /*098e*/ 	.byte	0xff
	.zero		1


	//   ....[138]....
        /*0990*/ 	.word	0x00006140
        /*0994*/ 	.word	0x000000cf
        /*0998*/ 	.word	0x000001d0
        /*099c*/ 	.short	0x010a
        /*099e*/ 	.byte	0xff
	.zero		1


	//   ....[139]....
        /*09a0*/ 	.word	0x00006270
        /*09a4*/ 	.word	0x00000003
        /*09a8*/ 	.word	0x00000180
        /*09ac*/ 	.short	0x010a
        /*09ae*/ 	.byte	0xff
	.zero		1


	//   ....[140]....
        /*09b0*/ 	.word	0x000063d0
        /*09b4*/ 	.word	0x00000000
        /*09b8*/ 	.word	0x00000000
        /*09bc*/ 	.short	0x0101
        /*09be*/ 	.byte	0xff
	.zero		1


	//   ....[141]....
        /*09c0*/ 	.word	0x00006430
        /*09c4*/ 	.word	0x000000cf
        /*09c8*/ 	.word	0x000001d0
        /*09cc*/ 	.short	0x010a
        /*09ce*/ 	.byte	0xff
	.zero		1


	//   ....[142]....
        /*09d0*/ 	.word	0x000077e0
        /*09d4*/ 	.word	0x000000d2
        /*09d8*/ 	.word	0x00000180
        /*09dc*/ 	.short	0x010a
        /*09de*/ 	.byte	0xff
	.zero		1


	//   ....[143]....
        /*09e0*/ 	.word	0x000078b0
        /*09e4*/ 	.word	0x000000d2
        /*09e8*/ 	.word	0x00000180
        /*09ec*/ 	.short	0x010a
        /*09ee*/ 	.byte	0xff
	.zero		1


	//   ....[144]....
        /*09f0*/ 	.word	0x000079f0
        /*09f4*/ 	.word	0x00000003
        /*09f8*/ 	.word	0x00000000
        /*09fc*/ 	.short	0x0101
        /*09fe*/ 	.byte	0xff
	.zero		1


	//   ....[145]....
        /*0a00*/ 	.word	0x00007f00
        /*0a04*/ 	.word	0x000000ff
        /*0a08*/ 	.word	0x00000000
        /*0a0c*/ 	.short	0x0101
        /*0a0e*/ 	.byte	0x05
	.zero		1


	//   ....[146]....
        /*0a10*/ 	.word	0x00008e80
        /*0a14*/ 	.word	0x00000003
        /*0a18*/ 	.word	0x00000220
        /*0a1c*/ 	.short	0x010a
        /*0a1e*/ 	.byte	0xff
	.zero		1


	//   ....[147]....
        /*0a20*/ 	.word	0x00008ee0
        /*0a24*/ 	.word	0x00000002
        /*0a28*/ 	.word	0x000000c0
        /*0a2c*/ 	.short	0x010a
        /*0a2e*/ 	.byte	0xff
	.zero		1


	//   ....[148]....
        /*0a30*/ 	.word	0x00008f40
        /*0a34*/ 	.word	0x00000002
        /*0a38*/ 	.word	0x000000c0
        /*0a3c*/ 	.short	0x010a
        /*0a3e*/ 	.byte	0xff
	.zero		1


	//   ....[149]....
        /*0a40*/ 	.word	0x00008f90
        /*0a44*/ 	.word	0x00000002
        /*0a48*/ 	.word	0x000001b0
        /*0a4c*/ 	.short	0x010a
        /*0a4e*/ 	.byte	0xff
	.zero		1


	//   ....[150]....
        /*0a50*/ 	.word	0x00008ff0
        /*0a54*/ 	.word	0x00000000
        /*0a58*/ 	.word	0x00000000
        /*0a5c*/ 	.short	0x010a
        /*0a5e*/ 	.byte	0xff
	.zero		1


	//   ....[151]....
        /*0a60*/ 	.word	0x00009050
        /*0a64*/ 	.word	0x00000000
        /*0a68*/ 	.word	0x00000000
        /*0a6c*/ 	.short	0x010a
        /*0a6e*/ 	.byte	0xff
	.zero		1


	//   ....[152]....
        /*0a70*/ 	.word	0x000090b0
        /*0a74*/ 	.word	0x00000000
        /*0a78*/ 	.word	0x00000000
        /*0a7c*/ 	.short	0x010a
        /*0a7e*/ 	.byte	0xff
	.zero		1


	//   ....[153]....
        /*0a80*/ 	.word	0x00009110
        /*0a84*/ 	.word	0x00000000
        /*0a88*/ 	.word	0x00000000
        /*0a8c*/ 	.short	0x010a
        /*0a8e*/ 	.byte	0xff
	.zero		1


	//   ....[154]....
        /*0a90*/ 	.word	0x00009170
        /*0a94*/ 	.word	0x00000000
        /*0a98*/ 	.word	0x00000000
        /*0a9c*/ 	.short	0x010a
        /*0a9e*/ 	.byte	0xff
	.zero		1


	//   ....[155]....
        /*0aa0*/ 	.word	0x000091d0
        /*0aa4*/ 	.word	0x00000000
        /*0aa8*/ 	.word	0x00000000
        /*0aac*/ 	.short	0x010a
        /*0aae*/ 	.byte	0xff
	.zero		1


	//   ....[156]....
        /*0ab0*/ 	.word	0x00009230
        /*0ab4*/ 	.word	0x00000000
        /*0ab8*/ 	.word	0x00000000
        /*0abc*/ 	.short	0x010a
        /*0abe*/ 	.byte	0xff
	.zero		1


	//   ....[157]....
        /*0ac0*/ 	.word	0x00009290
        /*0ac4*/ 	.word	0x00000000
        /*0ac8*/ 	.word	0x00000000
        /*0acc*/ 	.short	0x010a
        /*0ace*/ 	.byte	0xff
	.zero		1


	//   ....[158]....
        /*0ad0*/ 	.word	0x000092f0
        /*0ad4*/ 	.word	0x00000000
        /*0ad8*/ 	.word	0x00000000
        /*0adc*/ 	.short	0x010a
        /*0ade*/ 	.byte	0xff
	.zero		1


	//   ....[159]....
        /*0ae0*/ 	.word	0x00009350
        /*0ae4*/ 	.word	0x00000000
        /*0ae8*/ 	.word	0x00000000
        /*0aec*/ 	.short	0x010a
        /*0aee*/ 	.byte	0xff
	.zero		1


	//   ....[160]....
        /*0af0*/ 	.word	0x000093b0
        /*0af4*/ 	.word	0x00000000
        /*0af8*/ 	.word	0x00000000
        /*0afc*/ 	.short	0x010a
        /*0afe*/ 	.byte	0xff
	.zero		1


	//   ....[161]....
        /*0b00*/ 	.word	0x00009410
        /*0b04*/ 	.word	0x00000000
        /*0b08*/ 	.word	0x00000000
        /*0b0c*/ 	.short	0x010a
        /*0b0e*/ 	.byte	0xff
	.zero		1


	//   ....[162]....
        /*0b10*/ 	.word	0x00009470
        /*0b14*/ 	.word	0x00000000
        /*0b18*/ 	.word	0x00000000
        /*0b1c*/ 	.short	0x010a
        /*0b1e*/ 	.byte	0xff
	.zero		1


	//   ....[163]....
        /*0b20*/ 	.word	0x000094d0
        /*0b24*/ 	.word	0x00000000
        /*0b28*/ 	.word	0x00000000
        /*0b2c*/ 	.short	0x010a
        /*0b2e*/ 	.byte	0xff
	.zero		1


	//   ....[164]....
        /*0b30*/ 	.word	0x00009530
        /*0b34*/ 	.word	0x00000000
        /*0b38*/ 	.word	0x00000000
        /*0b3c*/ 	.short	0x010a
        /*0b3e*/ 	.byte	0xff
	.zero		1


	//   ....[165]....
        /*0b40*/ 	.word	0x00009590
        /*0b44*/ 	.word	0x00000000
        /*0b48*/ 	.word	0x00000000
        /*0b4c*/ 	.short	0x010a
        /*0b4e*/ 	.byte	0xff
	.zero		1


	//   ....[166]....
        /*0b50*/ 	.word	0x000095f0
        /*0b54*/ 	.word	0x00000000
        /*0b58*/ 	.word	0x00000000
        /*0b5c*/ 	.short	0x010a
        /*0b5e*/ 	.byte	0xff
	.zero		1


	//   ....[167]....
        /*0b60*/ 	.word	0x00009650
        /*0b64*/ 	.word	0x00000000
        /*0b68*/ 	.word	0x00000000
        /*0b6c*/ 	.short	0x010a
        /*0b6e*/ 	.byte	0xff
	.zero		1


	//   ....[168]....
        /*0b70*/ 	.word	0x000096b0
        /*0b74*/ 	.word	0x00000000
        /*0b78*/ 	.word	0x00000000
        /*0b7c*/ 	.short	0x010a
        /*0b7e*/ 	.byte	0xff
	.zero		1


	//   ....[169]....
        /*0b80*/ 	.word	0x00009710
        /*0b84*/ 	.word	0x00000000
        /*0b88*/ 	.word	0x00000000
        /*0b8c*/ 	.short	0x010a
        /*0b8e*/ 	.byte	0xff
	.zero		1


	//   ....[170]....
        /*0b90*/ 	.word	0x00009770
        /*0b94*/ 	.word	0x00000000
        /*0b98*/ 	.word	0x00000000
        /*0b9c*/ 	.short	0x010a
        /*0b9e*/ 	.byte	0xff
	.zero		1


	//   ....[171]....
        /*0ba0*/ 	.word	0x000097d0
        /*0ba4*/ 	.word	0x00000000
        /*0ba8*/ 	.word	0x00000000
        /*0bac*/ 	.short	0x010a
        /*0bae*/ 	.byte	0xff
	.zero		1


	//   ....[172]....
        /*0bb0*/ 	.word	0x00009830
        /*0bb4*/ 	.word	0x00000000
        /*0bb8*/ 	.word	0x00000000
        /*0bbc*/ 	.short	0x010a
        /*0bbe*/ 	.byte	0xff
	.zero		1


	//   ....[173]....
        /*0bc0*/ 	.word	0x00009880
        /*0bc4*/ 	.word	0x00000000
        /*0bc8*/ 	.word	0x00000210
        /*0bcc*/ 	.short	0x010a
        /*0bce*/ 	.byte	0xff
	.zero		1


	//   ....[174]....
        /*0bd0*/ 	.word	0x000098e0
        /*0bd4*/ 	.word	0x00000000
        /*0bd8*/ 	.word	0x000001c0
        /*0bdc*/ 	.short	0x010a
        /*0bde*/ 	.byte	0xff
	.zero		1


	//   ....[175]....
        /*0be0*/ 	.word	0x00009930
        /*0be4*/ 	.word	0x00000000
        /*0be8*/ 	.word	0x000001b0
        /*0bec*/ 	.short	0x010a
        /*0bee*/ 	.byte	0xff
	.zero		1


	//   ....[176]....
        /*0bf0*/ 	.word	0x00009990
        /*0bf4*/ 	.word	0x00000000
        /*0bf8*/ 	.word	0x000001c0
        /*0bfc*/ 	.short	0x010a
        /*0bfe*/ 	.byte	0xff
	.zero		1


	//   ....[177]....
        /*0c00*/ 	.word	0x000099e0
        /*0c04*/ 	.word	0x00000000
        /*0c08*/ 	.word	0x000001b0
        /*0c0c*/ 	.short	0x010a
        /*0c0e*/ 	.byte	0xff
	.zero		1


	//   ....[178]....
        /*0c10*/ 	.word	0x00009a40
        /*0c14*/ 	.word	0x00000003
        /*0c18*/ 	.word	0x000001f0
        /*0c1c*/ 	.short	0x010a
        /*0c1e*/ 	.byte	0xff
	.zero		1


	//   ....[179]....
        /*0c20*/ 	.word	0x00009aa0
        /*0c24*/ 	.word	0x00000000
        /*0c28*/ 	.word	0x00000000
        /*0c2c*/ 	.short	0x010a
        /*0c2e*/ 	.byte	0xff
	.zero		1


	//   ....[180]....
        /*0c30*/ 	.word	0x00009b00
        /*0c34*/ 	.word	0x00000000
        /*0c38*/ 	.word	0x00000000
        /*0c3c*/ 	.short	0x010a
        /*0c3e*/ 	.byte	0xff
	.zero		1


	//   ....[181]....
        /*0c40*/ 	.word	0x00009b60
        /*0c44*/ 	.word	0x00000000
        /*0c48*/ 	.word	0x00000000
        /*0c4c*/ 	.short	0x010a
        /*0c4e*/ 	.byte	0xff
	.zero		1


	//   ....[182]....
        /*0c50*/ 	.word	0x00009bc0
        /*0c54*/ 	.word	0x00000000
        /*0c58*/ 	.word	0x00000000
        /*0c5c*/ 	.short	0x010a
        /*0c5e*/ 	.byte	0xff
	.zero		1


	//   ....[183]....
        /*0c60*/ 	.word	0x00009c20
        /*0c64*/ 	.word	0x00000000
        /*0c68*/ 	.word	0x00000000
        /*0c6c*/ 	.short	0x010a
        /*0c6e*/ 	.byte	0xff
	.zero		1


	//   ....[184]....
        /*0c70*/ 	.word	0x00009c70
        /*0c74*/ 	.word	0x00000000
        /*0c78*/ 	.word	0x000001b0
        /*0c7c*/ 	.short	0x010a
        /*0c7e*/ 	.byte	0xff
	.zero		1


	//   ....[185]....
        /*0c80*/ 	.word	0x00009cd0
        /*0c84*/ 	.word	0x00000000
        /*0c88*/ 	.word	0x000001a8
        /*0c8c*/ 	.short	0x010a
        /*0c8e*/ 	.byte	0xff
	.zero		1


	//   ....[186]....
        /*0c90*/ 	.word	0x00009d30
        /*0c94*/ 	.word	0x00000003
        /*0c98*/ 	.word	0x00000190
        /*0c9c*/ 	.short	0x010a
        /*0c9e*/ 	.byte	0xff
	.zero		1


	//   ....[187]....
        /*0ca0*/ 	.word	0x00009d90
        /*0ca4*/ 	.word	0x00000003
        /*0ca8*/ 	.word	0x00000198
        /*0cac*/ 	.short	0x010a
        /*0cae*/ 	.byte	0xff
	.zero		1


	//   ....[188]....
        /*0cb0*/ 	.word	0x00009df0
        /*0cb4*/ 	.word	0x00000000
        /*0cb8*/ 	.word	0x00000190
        /*0cbc*/ 	.short	0x010a
        /*0cbe*/ 	.byte	0xff
	.zero		1


	//   ....[189]....
        /*0cc0*/ 	.word	0x00009e40
        /*0cc4*/ 	.word	0x00000000
        /*0cc8*/ 	.word	0x000001b0
        /*0ccc*/ 	.short	0x010a
        /*0cce*/ 	.byte	0xff
	.zero		1


	//   ....[190]....
        /*0cd0*/ 	.word	0x00009e90
        /*0cd4*/ 	.word	0x00000003
        /*0cd8*/ 	.word	0x00000180
        /*0cdc*/ 	.short	0x010a
        /*0cde*/ 	.byte	0xff
	.zero		1


	//   ....[191]....
        /*0ce0*/ 	.word	0x00009ee0
        /*0ce4*/ 	.word	0x000000cf
        /*0ce8*/ 	.word	0x000001d0
        /*0cec*/ 	.short	0x010a
        /*0cee*/ 	.byte	0xff
	.zero		1


	//   ....[192]....
        /*0cf0*/ 	.word	0x00009f30
        /*0cf4*/ 	.word	0x000000d2
        /*0cf8*/ 	.word	0x00000180
        /*0cfc*/ 	.short	0x010a
        /*0cfe*/ 	.byte	0xff
	.zero		1


	//----- nvinfo : EIATTR_NUM_MBARRIERS
	.align		4
.L_47:
        /*0d00*/ 	.byte	0x03, 0x38
        /*0d02*/ 	.short	0x0046


	//----- nvinfo : EIATTR_EXIT_INSTR_OFFSETS
	.align		4
        /*0d04*/ 	.byte	0x04, 0x1c
        /*0d06*/ 	.short	(.L_49 - .L_48)


	//   ....[0]....
.L_48:
        /*0d08*/ 	.word	0x00003290


	//   ....[1]....
        /*0d0c*/ 	.word	0x00003780


	//   ....[2]....
        /*0d10*/ 	.word	0x000037e0


	//   ....[3]....
        /*0d14*/ 	.word	0x00004580


	//   ....[4]....
        /*0d18*/ 	.word	0x00005290


	//   ....[5]....
        /*0d1c*/ 	.word	0x000052d0


	//   ....[6]....
        /*0d20*/ 	.word	0x00008e70


	//----- nvinfo : EIATTR_MAX_THREADS
	.align		4
.L_49:
        /*0d24*/ 	.byte	0x04, 0x05
        /*0d26*/ 	.short	(.L_51 - .L_50)
.L_50:
        /*0d28*/ 	.word	0x00000100
        /*0d2c*/ 	.word	0x00000001
        /*0d30*/ 	.word	0x00000001


	//----- nvinfo : EIATTR_CRS_STACK_SIZE
	.align		4
.L_51:
        /*0d34*/ 	.byte	0x04, 0x1e
        /*0d36*/ 	.short	(.L_53 - .L_52)
.L_52:
        /*0d38*/ 	.word	0x00000000


	//----- nvinfo : EIATTR_CBANK_PARAM_SIZE
	.align		4
.L_53:
        /*0d3c*/ 	.byte	0x03, 0x19
        /*0d3e*/ 	.short	0x0800


	//----- nvinfo : EIATTR_PARAM_CBANK
	.align		4
        /*0d40*/ 	.byte	0x04, 0x0a
        /*0d42*/ 	.short	(.L_55 - .L_54)
	.align		4
.L_54:
        /*0d44*/ 	.word	index@(.nv.constant0._ZN7cutlass13device_kernelINS_4gemm6kernel13GemmUniversalIN4cute5tupleIJiiiiEEENS1_10collective13CollectiveMmaINS1_35MainloopSm100TmaUmmaWarpSpecializedILi24ELi2ELi4ENS5_IJNS4_1CILi1EEESB_SB_EEEEENS5_IJNSA_ILi128EEESE_NSA_ILi32EEEEEENS_12float_e4m3_tENS5_IJSB_llEEESH_SI_NS4_8TiledMMAINS4_8MMA_AtomIJNS4_10MMA_TraitsINS4_19SM100_MMA_F8F6F4_SSEJSH_SH_fSE_SE_NS4_17integral_constantINS4_4UMMA5MajorELSP_1EEESQ_NSN_INSO_7ScaleInELSR_0EEESS_EEEEEENS4_6LayoutISC_NS5_IJNSA_ILi0EEESW_SW_EEEEENS5_IJNS4_10UnderscoreESZ_SZ_EEEEENS4_13SM90_TMA_LOADENS4_14ComposedLayoutINS4_7SwizzleILi3ELi4ELi3EEENS4_18smem_ptr_flag_bitsILi8EEENSV_INS5_IJSE_NSA_ILi8EEEEEENS5_IJSB_SE_EEEEEEEvNS4_8identityES12_S1C_vS1D_EENS_8epilogue10collective18CollectiveEpilogueINS1F_23Sm100TmaWarpSpecializedILi2ELi2ELi64ELb0ELb0EEEJSG_NS5_IJNSV_ISE_SB_EENSV_INSA_ILi64EEESB_EEEEESH_NS5_IJlSB_lEEESH_S1O_NS1F_6fusion15FusionCallbacksIS1J_NS1P_17LinearCombinationISH_fSH_fLNS_15FloatRoundStyleE2EEESG_S1N_JEEENS4_5SM1004TMEM4LOAD26SM100_TMEM_LOAD_32dp32b64xES12_NS13_INS14_ILi2ELi4ELi3EEES17_NSV_INS5_IJS18_S1L_EEENS5_IJS1L_SB_EEEEEEENS4_39AutoVectorizingCopyWithAssumedAlignmentILi128EEENS4_14SM90_TMA_STOREES23_S25_S25_EEEvvEEEEvNT_6ParamsE)
        /*0d48*/ 	.short	0x0380
        /*0d4a*/ 	.short	0x0800


	//----- nvinfo : EIATTR_SW_WAR
	.align		4
.L_55:
        /*0d4c*/ 	.byte	0x04, 0x36
        /*0d4e*/ 	.short	(.L_57 - .L_56)
.L_56:
        /*0d50*/ 	.word	0x00000008
.L_57:


//--------------------- .nv.callgraph             --------------------------
	.section	.nv.callgraph,"",@"SHT_CUDA_CALLGRAPH"
	.align	4
	.sectionentsize	8
	.align		4
        /*0000*/ 	.word	0x00000000
	.align		4
        /*0004*/ 	.word	0xffffffff
	.align		4
        /*0008*/ 	.word	index@(_ZN7cutlass13device_kernelINS_4gemm6kernel13GemmUniversalIN4cute5tupleIJiiiiEEENS1_10collective13CollectiveMmaINS1_35MainloopSm100TmaUmmaWarpSpecializedILi24ELi2ELi4ENS5_IJNS4_1CILi1EEESB_SB_EEEEENS5_IJNSA_ILi128EEESE_NSA_ILi32EEEEEENS_12float_e4m3_tENS5_IJSB_llEEESH_SI_NS4_8TiledMMAINS4_8MMA_AtomIJNS4_10MMA_TraitsINS4_19SM100_MMA_F8F6F4_SSEJSH_SH_fSE_SE_NS4_17integral_constantINS4_4UMMA5MajorELSP_1EEESQ_NSN_INSO_7ScaleInELSR_0EEESS_EEEEEENS4_6LayoutISC_NS5_IJNSA_ILi0EEESW_SW_EEEEENS5_IJNS4_10UnderscoreESZ_SZ_EEEEENS4_13SM90_TMA_LOADENS4_14ComposedLayoutINS4_7SwizzleILi3ELi4ELi3EEENS4_18smem_ptr_flag_bitsILi8EEENSV_INS5_IJSE_NSA_ILi8EEEEEENS5_IJSB_SE_EEEEEEEvNS4_8identityES12_S1C_vS1D_EENS_8epilogue10collective18CollectiveEpilogueINS1F_23Sm100TmaWarpSpecializedILi2ELi2ELi64ELb0ELb0EEEJSG_NS5_IJNSV_ISE_SB_EENSV_INSA_ILi64EEESB_EEEEESH_NS5_IJlSB_lEEESH_S1O_NS1F_6fusion15FusionCallbacksIS1J_NS1P_17LinearCombinationISH_fSH_fLNS_15FloatRoundStyleE2EEESG_S1N_JEEENS4_5SM1004TMEM4LOAD26SM100_TMEM_LOAD_32dp32b64xES12_NS13_INS14_ILi2ELi4ELi3EEES17_NSV_INS5_IJS18_S1L_EEENS5_IJS1L_SB_EEEEEEENS4_39AutoVectorizingCopyWithAssumedAlignmentILi128EEENS4_14SM90_TMA_STOREES23_S25_S25_EEEvvEEEEvNT_6ParamsE)
	.align		4
        /*000c*/ 	.word	index@(__assertfail)
	.align		4
        /*0010*/ 	.word	0x00000000
	.align		4
        /*0014*/ 	.word	0xfffffffe
	.align		4
        /*0018*/ 	.word	0x00000000
	.align		4
        /*001c*/ 	.word	0xfffffffd
	.align		4
        /*0020*/ 	.word	0x00000000
	.align		4
        /*0024*/ 	.word	0xfffffffc


//--------------------- .nv.constant4             --------------------------
	.section	.nv.constant4,"a",@progbits
	.align	8
	.align		8
.nv.constant4:
        /*0000*/ 	.dword	__assertfail
	.align		8
        /*0008*/ 	.dword	__unnamed_1
	.align		8
        /*0010*/ 	.dword	__unnamed_2
	.align		8
        /*0018*/ 	.dword	_ZN40_INTERNAL_f387b1bc_4_k_cu_663b157d_350374cuda3std3__45__cpo5beginE
	.align		8
        /*0020*/ 	.dword	_ZN40_INTERNAL_f387b1bc_4_k_cu_663b157d_350374cuda3std3__45__cpo3endE
	.align		8
        /*0028*/ 	.dword	_ZN40_INTERNAL_f387b1bc_4_k_cu_663b157d_350374cuda3std3__45__cpo6cbeginE
	.align		8
        /*0030*/ 	.dword	_ZN40_INTERNAL_f387b1bc_4_k_cu_663b157d_350374cuda3std3__45__cpo4cendE
	.align		8
        /*0038*/ 	.dword	_ZN40_INTERNAL_f387b1bc_4_k_cu_663b157d_350374cuda3std3__442_GLOBAL__N__f387b1bc_4_k_cu_663b157d_350376ignoreE
	.align		8
        /*0040*/ 	.dword	_ZN40_INTERNAL_f387b1bc_4_k_cu_663b157d_350374cuda3std3__419piecewise_constructE
	.align		8
        /*0048*/ 	.dword	_ZN40_INTERNAL_f387b1bc_4_k_cu_663b157d_350374cuda3std3__48in_placeE
	.align		8
        /*0050*/ 	.dword	_ZN40_INTERNAL_f387b1bc_4_k_cu_663b157d_350374cuda3std6ranges3__45__cpo4swapE
	.align		8
        /*0058*/ 	.dword	_ZN40_INTERNAL_f387b1bc_4_k_cu_663b157d_350374cuda3std6ranges3__45__cpo9iter_moveE
	.align		8
        /*0060*/ 	.dword	_ZN40_INTERNAL_f387b1bc_4_k_cu_663b157d_350374cute7productE
	.align		8
        /*0068*/ 	.dword	_ZN40_INTERNAL_f387b1bc_4_k_cu_663b157d_350374cute1_E
	.align		8
        /*0070*/ 	.dword	$str$25
	.align		8
        /*0078*/ 	.dword	$str$26
	.align		8
        /*0080*/ 	.dword	$str$27
	.align		8
        /*0088*/ 	.dword	$str$28


//--------------------- .text._ZN7cutlass13device_kernelINS_4gemm6kernel13GemmUniversalIN4cute5tupleIJiiiiEEENS1_10collective13CollectiveMmaINS1_35MainloopSm100TmaUmmaWarpSpecializedILi24ELi2ELi4ENS5_IJNS4_1CILi1EEESB_SB_EEEEENS5_IJNSA_ILi128EEESE_NSA_ILi32EEEEEENS_12float_e4m3_tENS5_IJSB_llEEESH_SI_NS4_8TiledMMAINS4_8MMA_AtomIJNS4_10MMA_TraitsINS4_19SM100_MMA_F8F6F4_SSEJSH_SH_fSE_SE_NS4_17integral_constantINS4_4UMMA5MajorELSP_1EEESQ_NSN_INSO_7ScaleInELSR_0EEESS_EEEEEENS4_6LayoutISC_NS5_IJNSA_ILi0EEESW_SW_EEEEENS5_IJNS4_10UnderscoreESZ_SZ_EEEEENS4_13SM90_TMA_LOADENS4_14ComposedLayoutINS4_7SwizzleILi3ELi4ELi3EEENS4_18smem_ptr_flag_bitsILi8EEENSV_INS5_IJSE_NSA_ILi8EEEEEENS5_IJSB_SE_EEEEEEEvNS4_8identityES12_S1C_vS1D_EENS_8epilogue10collective18CollectiveEpilogueINS1F_23Sm100TmaWarpSpecializedILi2ELi2ELi64ELb0ELb0EEEJSG_NS5_IJNSV_ISE_SB_EENSV_INSA_ILi64EEESB_EEEEESH_NS5_IJlSB_lEEESH_S1O_NS1F_6fusion15FusionCallbacksIS1J_NS1P_17LinearCombinationISH_fSH_fLNS_15FloatRoundStyleE2EEESG_S1N_JEEENS4_5SM1004TMEM4LOAD26SM100_TMEM_LOAD_32dp32b64xES12_NS13_INS14_ILi2ELi4ELi3EEES17_NSV_INS5_IJS18_S1L_EEENS5_IJS1L_SB_EEEEEEENS4_39AutoVectorizingCopyWithAssumedAlignmentILi128EEENS4_14SM90_TMA_STOREES23_S25_S25_EEEvvEEEEvNT_6ParamsE --------------------------
	.section	.text._ZN7cutlass13device_kernelINS_4gemm6kernel13GemmUniversalIN4cute5tupleIJiiiiEEENS1_10collective13CollectiveMmaINS1_35MainloopSm100TmaUmmaWarpSpecializedILi24ELi2ELi4ENS5_IJNS4_1CILi1EEESB_SB_EEEEENS5_IJNSA_ILi128EEESE_NSA_ILi32EEEEEENS_12float_e4m3_tENS5_IJSB_llEEESH_SI_NS4_8TiledMMAINS4_8MMA_AtomIJNS4_10MMA_TraitsINS4_19SM100_MMA_F8F6F4_SSEJSH_SH_fSE_SE_NS4_17integral_constantINS4_4UMMA5MajorELSP_1EEESQ_NSN_INSO_7ScaleInELSR_0EEESS_EEEEEENS4_6LayoutISC_NS5_IJNSA_ILi0EEESW_SW_EEEEENS5_IJNS4_10UnderscoreESZ_SZ_EEEEENS4_13SM90_TMA_LOADENS4_14ComposedLayoutINS4_7SwizzleILi3ELi4ELi3EEENS4_18smem_ptr_flag_bitsILi8EEENSV_INS5_IJSE_NSA_ILi8EEEEEENS5_IJSB_SE_EEEEEEEvNS4_8identityES12_S1C_vS1D_EENS_8epilogue10collective18CollectiveEpilogueINS1F_23Sm100TmaWarpSpecializedILi2ELi2ELi64ELb0ELb0EEEJSG_NS5_IJNSV_ISE_SB_EENSV_INSA_ILi64EEESB_EEEEESH_NS5_IJlSB_lEEESH_S1O_NS1F_6fusion15FusionCallbacksIS1J_NS1P_17LinearCombinationISH_fSH_fLNS_15FloatRoundStyleE2EEESG_S1N_JEEENS4_5SM1004TMEM4LOAD26SM100_TMEM_LOAD_32dp32b64xES12_NS13_INS14_ILi2ELi4ELi3EEES17_NSV_INS5_IJS18_S1L_EEENS5_IJS1L_SB_EEEEEEENS4_39AutoVectorizingCopyWithAssumedAlignmentILi128EEENS4_14SM90_TMA_STOREES23_S25_S25_EEEvvEEEEvNT_6ParamsE,"ax",@progbits
	.align	128
.text._ZN7cutlass13device_kernelINS_4gemm6kernel13GemmUniversalIN4cute5tupleIJiiiiEEENS1_10collective13CollectiveMmaINS1_35MainloopSm100TmaUmmaWarpSpecializedILi24ELi2ELi4ENS5_IJNS4_1CILi1EEESB_SB_EEEEENS5_IJNSA_ILi128EEESE_NSA_ILi32EEEEEENS_12float_e4m3_tENS5_IJSB_llEEESH_SI_NS4_8TiledMMAINS4_8MMA_AtomIJNS4_10MMA_TraitsINS4_19SM100_MMA_F8F6F4_SSEJSH_SH_fSE_SE_NS4_17integral_constantINS4_4UMMA5MajorELSP_1EEESQ_NSN_INSO_7ScaleInELSR_0EEESS_EEEEEENS4_6LayoutISC_NS5_IJNSA_ILi0EEESW_SW_EEEEENS5_IJNS4_10UnderscoreESZ_SZ_EEEEENS4_13SM90_TMA_LOADENS4_14ComposedLayoutINS4_7SwizzleILi3ELi4ELi3EEENS4_18smem_ptr_flag_bitsILi8EEENSV_INS5_IJSE_NSA_ILi8EEEEEENS5_IJSB_SE_EEEEEEEvNS4_8identityES12_S1C_vS1D_EENS_8epilogue10collective18CollectiveEpilogueINS1F_23Sm100TmaWarpSpecializedILi2ELi2ELi64ELb0ELb0EEEJSG_NS5_IJNSV_ISE_SB_EENSV_INSA_ILi64EEESB_EEEEESH_NS5_IJlSB_lEEESH_S1O_NS1F_6fusion15FusionCallbacksIS1J_NS1P_17LinearCombinationISH_fSH_fLNS_15FloatRoundStyleE2EEESG_S1N_JEEENS4_5SM1004TMEM4LOAD26SM100_TMEM_LOAD_32dp32b64xES12_NS13_INS14_ILi2ELi4ELi3EEES17_NSV_INS5_IJS18_S1L_EEENS5_IJS1L_SB_EEEEEEENS4_39AutoVectorizingCopyWithAssumedAlignmentILi128EEENS4_14SM90_TMA_STOREES23_S25_S25_EEEvvEEEEvNT_6ParamsE:
        .type           _ZN7cutlass13device_kernelINS_4gemm6kernel13GemmUniversalIN4cute5tupleIJiiiiEEENS1_10collective13CollectiveMmaINS1_35MainloopSm100TmaUmmaWarpSpecializedILi24ELi2ELi4ENS5_IJNS4_1CILi1EEESB_SB_EEEEENS5_IJNSA_ILi128EEESE_NSA_ILi32EEEEEENS_12float_e4m3_tENS5_IJSB_llEEESH_SI_NS4_8TiledMMAINS4_8MMA_AtomIJNS4_10MMA_TraitsINS4_19SM100_MMA_F8F6F4_SSEJSH_SH_fSE_SE_NS4_17integral_constantINS4_4UMMA5MajorELSP_1EEESQ_NSN_INSO_7ScaleInELSR_0EEESS_EEEEEENS4_6LayoutISC_NS5_IJNSA_ILi0EEESW_SW_EEEEENS5_IJNS4_10UnderscoreESZ_SZ_EEEEENS4_13SM90_TMA_LOADENS4_14ComposedLayoutINS4_7SwizzleILi3ELi4ELi3EEENS4_18smem_ptr_flag_bitsILi8EEENSV_INS5_IJSE_NSA_ILi8EEEEEENS5_IJSB_SE_EEEEEEEvNS4_8identityES12_S1C_vS1D_EENS_8epilogue10collective18CollectiveEpilogueINS1F_23Sm100TmaWarpSpecializedILi2ELi2ELi64ELb0ELb0EEEJSG_NS5_IJNSV_ISE_SB_EENSV_INSA_ILi64EEESB_EEEEESH_NS5_IJlSB_lEEESH_S1O_NS1F_6fusion15FusionCallbacksIS1J_NS1P_17LinearCombinationISH_fSH_fLNS_15FloatRoundStyleE2EEESG_S1N_JEEENS4_5SM1004TMEM4LOAD26SM100_TMEM_LOAD_32dp32b64xES12_NS13_INS14_ILi2ELi4ELi3EEES17_NSV_INS5_IJS18_S1L_EEENS5_IJS1L_SB_EEEEEEENS4_39AutoVectorizingCopyWithAssumedAlignmentILi128EEENS4_14SM90_TMA_STOREES23_S25_S25_EEEvvEEEEvNT_6ParamsE,@function
        .size           _ZN7cutlass13device_kernelINS_4gemm6kernel13GemmUniversalIN4cute5tupleIJiiiiEEENS1_10collective13CollectiveMmaINS1_35MainloopSm100TmaUmmaWarpSpecializedILi24ELi2ELi4ENS5_IJNS4_1CILi1EEESB_SB_EEEEENS5_IJNSA_ILi128EEESE_NSA_ILi32EEEEEENS_12float_e4m3_tENS5_IJSB_llEEESH_SI_NS4_8TiledMMAINS4_8MMA_AtomIJNS4_10MMA_TraitsINS4_19SM100_MMA_F8F6F4_SSEJSH_SH_fSE_SE_NS4_17integral_constantINS4_4UMMA5MajorELSP_1EEESQ_NSN_INSO_7ScaleInELSR_0EEESS_EEEEEENS4_6LayoutISC_NS5_IJNSA_ILi0EEESW_SW_EEEEENS5_IJNS4_10UnderscoreESZ_SZ_EEEEENS4_13SM90_TMA_LOADENS4_14ComposedLayoutINS4_7SwizzleILi3ELi4ELi3EEENS4_18smem_ptr_flag_bitsILi8EEENSV_INS5_IJSE_NSA_ILi8EEEEEENS5_IJSB_SE_EEEEEEEvNS4_8identityES12_S1C_vS1D_EENS_8epilogue10collective18CollectiveEpilogueINS1F_23Sm100TmaWarpSpecializedILi2ELi2ELi64ELb0ELb0EEEJSG_NS5_IJNSV_ISE_SB_EENSV_INSA_ILi64EEESB_EEEEESH_NS5_IJlSB_lEEESH_S1O_NS1F_6fusion15FusionCallbacksIS1J_NS1P_17LinearCombinationISH_fSH_fLNS_15FloatRoundStyleE2EEESG_S1N_JEEENS4_5SM1004TMEM4LOAD26SM100_TMEM_LOAD_32dp32b64xES12_NS13_INS14_ILi2ELi4ELi3EEES17_NSV_INS5_IJS18_S1L_EEENS5_IJS1L_SB_EEEEEEENS4_39AutoVectorizingCopyWithAssumedAlignmentILi128EEENS4_14SM90_TMA_STOREES23_S25_S25_EEEvvEEEEvNT_6ParamsE,(.L_x_204 - _ZN7cutlass13device_kernelINS_4gemm6kernel13GemmUniversalIN4cute5tupleIJiiiiEEENS1_10collective13CollectiveMmaINS1_35MainloopSm100TmaUmmaWarpSpecializedILi24ELi2ELi4ENS5_IJNS4_1CILi1EEESB_SB_EEEEENS5_IJNSA_ILi128EEESE_NSA_ILi32EEEEEENS_12float_e4m3_tENS5_IJSB_llEEESH_SI_NS4_8TiledMMAINS4_8MMA_AtomIJNS4_10MMA_TraitsINS4_19SM100_MMA_F8F6F4_SSEJSH_SH_fSE_SE_NS4_17integral_constantINS4_4UMMA5MajorELSP_1EEESQ_NSN_INSO_7ScaleInELSR_0EEESS_EEEEEENS4_6LayoutISC_NS5_IJNSA_ILi0EEESW_SW_EEEEENS5_IJNS4_10UnderscoreESZ_SZ_EEEEENS4_13SM90_TMA_LOADENS4_14ComposedLayoutINS4_7SwizzleILi3ELi4ELi3EEENS4_18smem_ptr_flag_bitsILi8EEENSV_INS5_IJSE_NSA_ILi8EEEEEENS5_IJSB_SE_EEEEEEEvNS4_8identityES12_S1C_vS1D_EENS_8epilogue10collective18CollectiveEpilogueINS1F_23Sm100TmaWarpSpecializedILi2ELi2ELi64ELb0ELb0EEEJSG_NS5_IJNSV_ISE_SB_EENSV_INSA_ILi64EEESB_EEEEESH_NS5_IJlSB_lEEESH_S1O_NS1F_6fusion15FusionCallbacksIS1J_NS1P_17LinearCombinationISH_fSH_fLNS_15FloatRoundStyleE2EEESG_S1N_JEEENS4_5SM1004TMEM4LOAD26SM100_TMEM_LOAD_32dp32b64xES12_NS13_INS14_ILi2ELi4ELi3EEES17_NSV_INS5_IJS18_S1L_EEENS5_IJS1L_SB_EEEEEEENS4_39AutoVectorizingCopyWithAssumedAlignmentILi128EEENS4_14SM90_TMA_STOREES23_S25_S25_EEEvvEEEEvNT_6ParamsE)
        .other          _ZN7cutlass13device_kernelINS_4gemm6kernel13GemmUniversalIN4cute5tupleIJiiiiEEENS1_10collective13CollectiveMmaINS1_35MainloopSm100TmaUmmaWarpSpecializedILi24ELi2ELi4ENS5_IJNS4_1CILi1EEESB_SB_EEEEENS5_IJNSA_ILi128EEESE_NSA_ILi32EEEEEENS_12float_e4m3_tENS5_IJSB_llEEESH_SI_NS4_8TiledMMAINS4_8MMA_AtomIJNS4_10MMA_TraitsINS4_19SM100_MMA_F8F6F4_SSEJSH_SH_fSE_SE_NS4_17integral_constantINS4_4UMMA5MajorELSP_1EEESQ_NSN_INSO_7ScaleInELSR_0EEESS_EEEEEENS4_6LayoutISC_NS5_IJNSA_ILi0EEESW_SW_EEEEENS5_IJNS4_10UnderscoreESZ_SZ_EEEEENS4_13SM90_TMA_LOADENS4_14ComposedLayoutINS4_7SwizzleILi3ELi4ELi3EEENS4_18smem_ptr_flag_bitsILi8EEENSV_INS5_IJSE_NSA_ILi8EEEEEENS5_IJSB_SE_EEEEEEEvNS4_8identityES12_S1C_vS1D_EENS_8epilogue10collective18CollectiveEpilogueINS1F_23Sm100TmaWarpSpecializedILi2ELi2ELi64ELb0ELb0EEEJSG_NS5_IJNSV_ISE_SB_EENSV_INSA_ILi64EEESB_EEEEESH_NS5_IJlSB_lEEESH_S1O_NS1F_6fusion15FusionCallbacksIS1J_NS1P_17LinearCombinationISH_fSH_fLNS_15FloatRoundStyleE2EEESG_S1N_JEEENS4_5SM1004TMEM4LOAD26SM100_TMEM_LOAD_32dp32b64xES12_NS13_INS14_ILi2ELi4ELi3EEES17_NSV_INS5_IJS18_S1L_EEENS5_IJS1L_SB_EEEEEEENS4_39AutoVectorizingCopyWithAssumedAlignmentILi128EEENS4_14SM90_TMA_STOREES23_S25_S25_EEEvvEEEEvNT_6ParamsE,@"STO_CUDA_ENTRY STV_DEFAULT"
_ZN7cutlass13device_kernelINS_4gemm6kernel13GemmUniversalIN4cute5tupleIJiiiiEEENS1_10collective13CollectiveMmaINS1_35MainloopSm100TmaUmmaWarpSpecializedILi24ELi2ELi4ENS5_IJNS4_1CILi1EEESB_SB_EEEEENS5_IJNSA_ILi128EEESE_NSA_ILi32EEEEEENS_12float_e4m3_tENS5_IJSB_llEEESH_SI_NS4_8TiledMMAINS4_8MMA_AtomIJNS4_10MMA_TraitsINS4_19SM100_MMA_F8F6F4_SSEJSH_SH_fSE_SE_NS4_17integral_constantINS4_4UMMA5MajorELSP_1EEESQ_NSN_INSO_7ScaleInELSR_0EEESS_EEEEEENS4_6LayoutISC_NS5_IJNSA_ILi0EEESW_SW_EEEEENS5_IJNS4_10UnderscoreESZ_SZ_EEEEENS4_13SM90_TMA_LOADENS4_14ComposedLayoutINS4_7SwizzleILi3ELi4ELi3EEENS4_18smem_ptr_flag_bitsILi8EEENSV_INS5_IJSE_NSA_ILi8EEEEEENS5_IJSB_SE_EEEEEEEvNS4_8identityES12_S1C_vS1D_EENS_8epilogue10collective18CollectiveEpilogueINS1F_23Sm100TmaWarpSpecializedILi2ELi2ELi64ELb0ELb0EEEJSG_NS5_IJNSV_ISE_SB_EENSV_INSA_ILi64EEESB_EEEEESH_NS5_IJlSB_lEEESH_S1O_NS1F_6fusion15FusionCallbacksIS1J_NS1P_17LinearCombinationISH_fSH_fLNS_15FloatRoundStyleE2EEESG_S1N_JEEENS4_5SM1004TMEM4LOAD26SM100_TMEM_LOAD_32dp32b64xES12_NS13_INS14_ILi2ELi4ELi3EEES17_NSV_INS5_IJS18_S1L_EEENS5_IJS1L_SB_EEEEEEENS4_39AutoVectorizingCopyWithAssumedAlignmentILi128EEENS4_14SM90_TMA_STOREES23_S25_S25_EEEvvEEEEvNT_6ParamsE:
[----:B------:R-:W1:Y:S01]  /*0000*/  LDC R1, c[0x0][0x37c] ;  /* 0x0000df00ff017b82 */ /* 0x000e620000000800 */
[----:B------:R-:W2:Y:S01]  /*0010*/  S2R R189, SR_TID.X ;  /* 0x0000000000bd7919 */ /* 0x000ea20000002100 */
[----:B------:R-:W3:Y:S01]  /*0020*/  LDCU.64 UR4, c[0x0][0x890] ;  /* 0x00011200ff0477ac */ /* 0x000ee20008000a00 */
[----:B------:R-:W-:Y:S02]  /*0030*/  PRMT R171, RZ, 0x7610, R171 ;  /* 0x00007610ffab7816 */ /* 0x000fe400000000ab */
[----:B------:R-:W-:Y:S01]  /*0040*/  ELECT P5, URZ, PT ;  /* 0x0000000000ff782f */ /* 0x000fe200038a0000 */
[----:B------:R-:W4:Y:S01]  /*0050*/  LDCU.64 UR46, c[0x0][0x358] ;  /* 0x00006b00ff2e77ac */ /* 0x000f220008000a00 */
[----:B---3--:R-:W-:-:S04]  /*0060*/  UISETP.NE.U32.AND UP0, UPT, UR4, URZ, UPT ;  /* 0x000000ff0400728c */ /* 0x008fc8000bf05070 */
[----:B------:R-:W-:Y:S01]  /*0070*/  UISETP.NE.AND.EX UP0, UPT, UR5, URZ, UPT, UP0 ;  /* 0x000000ff0500728c */ /* 0x000fe2000bf05300 */
[----:B--2---:R-:W-:-:S05]  /*0080*/  SHF.R.U32.HI R173, RZ, 0x5, R189 ;  /* 0x00000005ffad7819 */ /* 0x004fca00000116bd */
[----:B------:R-:W2:Y:S02]  /*0090*/  SHFL.IDX PT, R0, R173, RZ, 0x1f ;  /* 0x00001fffad007589 */ /* 0x000ea400000e0000 */
[----:B--2---:R-:W-:Y:S01]  /*00a0*/  R2UR UR8, R0 ;  /* 0x00000000000872ca */ /* 0x004fe200000e0000 */
[----:B-1--4-:R-:W-:-:S14]  /*00b0*/  BRA.U UP0, `(.L_x_0) ;  /* 0x00000001002c7547 */ /* 0x012fdc000b800000 */
[----:B------:R-:W1:Y:S02]  /*00c0*/  LDCU.64 UR6, c[0x0][0x888] ;  /* 0x00011100ff0677ac */ /* 0x000e640008000a00 */
[----:B-1----:R-:W-:-:S04]  /*00d0*/  UISETP.NE.U32.AND UP0, UPT, UR6, URZ, UPT ;  /* 0x000000ff0600728c */ /* 0x002fc8000bf05070 */
[----:B------:R-:W-:-:S09]  /*00e0*/  UISETP.NE.AND.EX UP0, UPT, UR7, URZ, UPT, UP0 ;  /* 0x000000ff0700728c */ /* 0x000fd2000bf05300 */
[----:B------:R-:W-:Y:S05]  /*00f0*/  BRA.U !UP0, `(.L_x_1) ;  /* 0x0000000108107547 */ /* 0x000fea000b800000 */
[----:B------:R-:W1:Y:S02]  /*0100*/  LDC.64 R2, c[0x0][0x888] ;  /* 0x00022200ff027b82 */ /* 0x000e640000000a00 */
[----:B-1----:R1:W5:Y:S01]  /*0110*/  LDG.E R81, desc[UR46][R2.64] ;  /* 0x0000002e02517981 */ /* 0x002362000c1e1900 */
[----:B------:R-:W-:Y:S01]  /*0120*/  HFMA2 R171, -RZ, RZ, 0, 5.9604644775390625e-08 ;  /* 0x00000001ffab7431 */ /* 0x000fe200000001ff */
[----:B------:R-:W-:Y:S05]  /*0130*/  BRA `(.L_x_0) ;  /* 0x00000000000c7947 */ /* 0x000fea0003800000 */
.L_x_1:
[----:B------:R-:W1:Y:S01]  /*0140*/  LDCU UR6, c[0x0][0x880] ;  /* 0x00011000ff0677ac */ /* 0x000e620008000800 */
[----:B------:R-:W-:Y:S01]  /*0150*/  HFMA2 R171, -RZ, RZ, 0, 5.9604644775390625e-08 ;  /* 0x00000001ffab7431 */ /* 0x000fe200000001ff */
[----:B-1----:R-:W-:-:S07]  /*0160*/  MOV R81, UR6 ;  /* 0x0000000600517c02 */ /* 0x002fce0008000f00 */
.L_x_0:
[----:B------:R-:W2:Y:S02]  /*0170*/  LDCU.64 UR6, c[0x0][0x8b0] ;  /* 0x00011600ff0677ac */ /* 0x000ea40008000a00 */
[----:B--2---:R-:W-:-:S04]  /*0180*/  UISETP.NE.U32.AND UP0, UPT, UR6, URZ, UPT ;  /* 0x000000ff0600728c */ /* 0x004fc8000bf05070 */
[----:B------:R-:W-:-:S09]  /*0190*/  UISETP.NE.AND.EX UP0, UPT, UR7, URZ, UPT, UP0 ;  /* 0x000000ff0700728c */ /* 0x000fd2000bf05300 */
[----:B------:R-:W-:Y:S05]  /*01a0*/  BRA.U UP0, `(.L_x_2) ;  /* 0x0000000100247547 */ /* 0x000fea000b800000 */
[----:B------:R-:W2:Y:S02]  /*01b0*/  LDCU.64 UR6, c[0x0][0x8a8] ;  /* 0x00011500ff0677ac */ /* 0x000ea40008000a00 */
[----:B--2---:R-:W-:-:S04]  /*01c0*/  UISETP.NE.U32.AND UP0, UPT, UR6, URZ, UPT ;  /* 0x000000ff0600728c */ /* 0x004fc8000bf05070 */
[----:B------:R-:W-:-:S09]  /*01d0*/  UISETP.NE.AND.EX UP0, UPT, UR7, URZ, UPT, UP0 ;  /* 0x000000ff0700728c */ /* 0x000fd2000bf05300 */
[----:B------:R-:W-:Y:S05]  /*01e0*/  BRA.U !UP0, `(.L_x_3) ;  /* 0x00000001080c7547 */ /* 0x000fea000b800000 */
[----:B------:R-:W2:Y:S02]  /*01f0*/  LDC.64 R78, c[0x0][0x8a8] ;  /* 0x00022a00ff4e7b82 */ /* 0x000ea40000000a00 */
[----:B--2---:R2:W5:Y:S01]  /*0200*/  LDG.E R78, desc[UR46][R78.64] ;  /* 0x0000002e4e4e7981 */ /* 0x004562000c1e1900 */
[----:B------:R-:W-:Y:S05]  /*0210*/  BRA `(.L_x_2) ;  /* 0x0000000000087947 */ /* 0x000fea0003800000 */
.L_x_3:
[----:B------:R-:W2:Y:S02]  /*0220*/  LDCU UR6, c[0x0][0x8a0] ;  /* 0x00011400ff0677ac */ /* 0x000ea40008000800 */
[----:B--2---:R-:W-:Y:S02]  /*0230*/  MOV R78, UR6 ;  /* 0x00000006004e7c02 */ /* 0x004fe40008000f00 */
.L_x_2:
[----:B------:R-:W-:Y:S01]  /*0240*/  IMAD.U32 R0, RZ, RZ, UR8 ;  /* 0x00000008ff007e24 */ /* 0x000fe2000f8e00ff */
[----:B------:R-:W-:Y:S04]  /*0250*/  BSSY.RECONVERGENT B0, `(.L_x_4) ;  /* 0x000000c000007945 */ /* 0x000fe80003800200 */
[C---:B------:R-:W-:Y:S02]  /*0260*/  ISETP.NE.OR P1, PT, R0.reuse, 0x1, !P5 ;  /* 0x000000010000780c */ /* 0x040fe40006f25670 */
[----:B------:R-:W-:-:S11]  /*0270*/  ISETP.NE.OR P0, PT, R0, 0x3, !P5 ;  /* 0x000000030000780c */ /* 0x000fd60006f05670 */
[----:B------:R-:W-:Y:S05]  /*0280*/  @P1 BRA `(.L_x_5) ;  /* 0x0000000000201947 */ /* 0x000fea0003800000 */
[----:B------:R-:W3:Y:S02]  /*0290*/  LDCU.64 UR6, c[0x0][0x348] ;  /* 0x00006900ff0677ac */ /* 0x000ee40008000a00 */
[----:B---3--:R-:W-:Y:S02]  /*02a0*/  UIADD3 UR10, UP1, UPT, UR6, 0x80, URZ ;  /* 0x00000080060a7890 */ /* 0x008fe4000ff3e0ff */
[----:B------:R-:W-:Y:S02]  /*02b0*/  UIADD3 UR6, UP0, UPT, UR6, 0x180, URZ ;  /* 0x0000018006067890 */ /* 0x000fe4000ff1e0ff */
[----:B------:R-:W-:Y:S02]  /*02c0*/  UIADD3.X UR11, UPT, UPT, URZ, UR7, URZ, UP1, !UPT ;  /* 0x00000007ff0b7290 */ /* 0x000fe40008ffe4ff */
[----:B------:R-:W-:-:S07]  /*02d0*/  UIADD3.X UR7, UPT, UPT, URZ, UR7, URZ, UP0, !UPT ;  /* 0x00000007ff077290 */ /* 0x000fce00087fe4ff */
[----:B------:R3:W-:Y:S02]  /*02e0*/  UTMACCTL.PF [UR10] ;  /* 0x000000000a0079b9 */ /* 0x0007e40008040000 */
[----:B------:R3:W-:Y:S02]  /*02f0*/  UTMACCTL.PF [UR6] ;  /* 0x00000000060079b9 */ /* 0x0007e40008040000 */
[----:B---3--:R-:W-:Y:S01]  /*0300*/  NOP ;  /* 0x0000000000007918 */ /* 0x008fe20000000000 */
.L_x_5:
[----:B------:R-:W-:Y:S05]  /*0310*/  BSYNC.RECONVERGENT B0 ;  /* 0x0000000000007941 */ /* 0x000fea0003800200 */
.L_x_4:
[----:B------:R-:W-:Y:S04]  /*0320*/  BSSY.RECONVERGENT B0, `(.L_x_6) ;  /* 0x000000a000007945 */ /* 0x000fe80003800200 */
        /* <DEDUP_REMOVED lines=9> */
.L_x_7:
[----:B------:R-:W-:Y:S05]  /*03c0*/  BSYNC.RECONVERGENT B0 ;  /* 0x0000000000007941 */ /* 0x000fea0003800200 */
.L_x_6:
[----:B------:R-:W3:Y:S01]  /*03d0*/  LDCU.64 UR6, c[0x0][0x888] ;  /* 0x00011100ff0677ac */ /* 0x000ee20008000a00 */
[----:B------:R-:W-:Y:S02]  /*03e0*/  UISETP.EQ.U32.AND UP1, UPT, UR4, URZ, UPT ;  /* 0x000000ff0400728c */ /* 0x000fe4000bf22070 */
[----:B------:R-:W-:Y:S02]  /*03f0*/  UPLOP3.LUT UP2, UPT, UPT, UPT, UPT, 0x80, 0x8 ;  /* 0x000000000008789c */ /* 0x000fe40003f4f070 */
[----:B---3--:R-:W-:-:S04]  /*0400*/  UISETP.NE.U32.AND UP0, UPT, UR6, URZ, UPT ;  /* 0x000000ff0600728c */ /* 0x008fc8000bf05070 */
[----:B------:R-:W-:-:S04]  /*0410*/  UISETP.NE.AND.EX UP0, UPT, UR7, URZ, UPT, UP0 ;  /* 0x000000ff0700728c */ /* 0x000fc8000bf05300 */
[----:B------:R-:W-:-:S04]  /*0420*/  UISETP.EQ.OR.EX UP3, UPT, UR5, URZ, !UP0, UP1 ;  /* 0x000000ff0500728c */ /* 0x000fc8000c762710 */
[----:B------:R-:W-:-:S05]  /*0430*/  UP2UR UR50, UPR, URZ, 0x8 ;  /* 0x00000008ff327883 */ /* 0x000fca0008000000 */
[----:B------:R-:W-:Y:S07]  /*0440*/  BRA.U !UP3, `(.L_x_8) ;  /* 0x000000010b207547 */ /* 0x000fee000b800000 */
[----:B------:R-:W-:Y:S01]  /*0450*/  UISETP.NE.U32.AND UP2, UPT, UR4, URZ, UPT ;  /* 0x000000ff0400728c */ /* 0x000fe2000bf45070 */
[----:B-----5:R-:W-:Y:S01]  /*0460*/  FSETP.NEU.AND P0, PT, R81, RZ, PT ;  /* 0x000000ff5100720b */ /* 0x020fe20003f0d000 */
[----:B------:R-:W-:Y:S02]  /*0470*/  USEL UR4, URZ, 0xffffffff, UP0 ;  /* 0xffffffffff047887 */ /* 0x000fe40008000000 */
[----:B------:R-:W-:-:S10]  /*0480*/  UISETP.NE.AND.EX UP2, UPT, UR5, URZ, UPT, UP2 ;  /* 0x000000ff0500728c */ /* 0x000fd4000bf45320 */
[----:B------:R-:W-:Y:S01]  /*0490*/  VOTEU.ANY UP1, P0 ;  /* 0x0000000000ff7886 */ /* 0x000fe20000020100 */
[----:B------:R-:W-:-:S04]  /*04a0*/  @!UP2 USEL UR4, URZ, 0xffffffff, UP1 ;  /* 0xffffffffff04a887 */ /* 0x000fc80008800000 */
[----:B------:R-:W-:-:S04]  /*04b0*/  ULOP3.LUT UR4, UR4, 0x1, URZ, 0xc0, !UPT ;  /* 0x0000000104047892 */ /* 0x000fc8000f8ec0ff */
[----:B------:R-:W-:-:S11]  /*04c0*/  UISETP.NE.U32.AND UP2, UPT, UR4, 0x1, UPT ;  /* 0x000000010400788c */ /* 0x000fd6000bf45070 */
.L_x_8:
[----:B-1----:R-:W1:Y:S01]  /*04d0*/  SHFL.IDX PT, R2, R173, RZ, 0x1f ;  /* 0x00001fffad027589 */ /* 0x002e6200000e0000 */
[----:B------:R-:W-:-:S04]  /*04e0*/  UISETP.NE.AND UP1, UPT, UR8, 0x2, UPT ;  /* 0x000000020800788c */ /* 0x000fc8000bf25270 */
[----:B------:R-:W-:Y:S01]  /*04f0*/  USEL UR6, URZ, 0x1, UP1 ;  /* 0x00000001ff067887 */ /* 0x000fe20008800000 */
[----:B-1----:R-:W-:-:S13]  /*0500*/  ISETP.NE.AND P0, PT, R2, RZ, PT ;  /* 0x000000ff0200720c */ /* 0x002fda0003f05270 */
[----:B------:R-:W-:Y:S05]  /*0510*/  @P0 BRA `(.L_x_9) ;  /* 0x0000000000f40947 */ /* 0x000fea0003800000 */
[----:B------:R-:W-:Y:S01]  /*0520*/  ELECT P0, URZ, PT ;  /* 0x0000000000ff782f */ /* 0x000fe20003800000 */
[----:B------:R-:W-:-:S12]  /*0530*/  BSSY.RECONVERGENT B0, `(.L_x_9) ;  /* 0x000003b000007945 */ /* 0x000fd80003800200 */
[----:B------:R-:W-:Y:S05]  /*0540*/  @!P0 BRA `(.L_x_10) ;  /* 0x0000000000e48947 */ /* 0x000fea0003800000 */
[----:B------:R-:W1:Y:S01]  /*0550*/  S2UR UR5, SR_CgaCtaId ;  /* 0x00000000000579c3 */ /* 0x000e620000008800 */
[----:B------:R-:W-:Y:S01]  /*0560*/  UMOV UR7, 0x400 ;  /* 0x0000040000077882 */ /* 0x000fe20000000000 */
[----:B------:R-:W-:Y:S02]  /*0570*/  UMOV UR4, 0x1 ;  /* 0x0000000100047882 */ /* 0x000fe40000000000 */
[----:B------:R-:W-:-:S04]  /*0580*/  UIADD3 UR10, UPT, UPT, -UR4, 0x100000, URZ ;  /* 0x00100000040a7890 */ /* 0x000fc8000fffe1ff */
[----:B------:R-:W-:Y:S02]  /*0590*/  USHF.L.U32 UR11, UR10, 0xb, URZ ;  /* 0x0000000b0a0b7899 */ /* 0x000fe400080006ff */
[----:B------:R-:W-:Y:S02]  /*05a0*/  USHF.L.U32 UR10, UR10, 0x1, URZ ;  /* 0x000000010a0a7899 */ /* 0x000fe400080006ff */
[----:B-1----:R-:W-:Y:S01]  /*05b0*/  ULEA UR5, UR5, UR7, 0x18 ;  /* 0x0000000705057291 */ /* 0x002fe2000f8ec0ff */
[----:B------:R-:W1:Y:S11]  /*05c0*/  FENCE.VIEW.ASYNC.S ;  /* 0x00000000000073c6 */ /* 0x000e760000000000 */
[----:B-1----:R1:W3:Y:S01]  /*05d0*/  SYNCS.EXCH.64 URZ, [UR5], UR10 ;  /* 0x0000000a05ff75b2 */ /* 0x0022e20008000100 */
[----:B------:R1:W4:Y:S01]  /*05e0*/  SYNCS.EXCH.64 URZ, [UR5+0xc0], UR10 ;  /* 0x0000c00a05ff75b2 */ /* 0x0003220008000100 */
[----:B------:R1:W1:Y:S01]  /*05f0*/  SYNCS.EXCH.64 URZ, [UR5+0x8], UR10 ;  /* 0x0000080a05ff75b2 */ /* 0x0002620008000100 */
        /* <DEDUP_REMOVED lines=45> */
[----:B---34-:R-:W-:Y:S01]  /*08d0*/  NOP ;  /* 0x0000000000007918 */ /* 0x018fe20000000000 */
.L_x_10:
[----:B-1----:R-:W-:Y:S05]  /*08e0*/  BSYNC.RECONVERGENT B0 ;  /* 0x0000000000007941 */ /* 0x002fea0003800200 */
.L_x_9:
[----:B------:R-:W1:Y:S01]  /*08f0*/  SHFL.IDX PT, R2, R173, RZ, 0x1f ;  /* 0x00001fffad027589 */ /* 0x000e6200000e0000 */
[----:B------:R-:W-:Y:S01]  /*0900*/  NOP ;  /* 0x0000000000007918 */ /* 0x000fe20000000000 */
[----:B-1----:R-:W-:-:S13]  /*0910*/  ISETP.NE.AND P0, PT, R2, 0x1, PT ;  /* 0x000000010200780c */ /* 0x002fda0003f05270 */
[----:B------:R-:W-:Y:S05]  /*0920*/  @P0 BRA `(.L_x_11) ;  /* 0x0000000000480947 */ /* 0x000fea0003800000 */
[----:B------:R-:W1:Y:S01]  /*0930*/  S2UR UR7, SR_CgaCtaId ;  /* 0x00000000000779c3 */ /* 0x000e620000008800 */
[----:B------:R-:W-:Y:S01]  /*0940*/  UMOV UR9, 0x400 ;  /* 0x0000040000097882 */ /* 0x000fe20000000000 */
[----:B------:R-:W-:Y:S01]  /*0950*/  UMOV UR5, 0x20 ;  /* 0x0000002000057882 */ /* 0x000fe20000000000 */
[----:B------:R-:W-:Y:S01]  /*0960*/  UMOV UR4, 0x80 ;  /* 0x0000008000047882 */ /* 0x000fe20000000000 */
[----:B------:R-:W-:-:S04]  /*0970*/  UIADD3 UR10, UPT, UPT, -UR5, 0x100000, URZ ;  /* 0x00100000050a7890 */ /* 0x000fc8000fffe1ff */
[----:B------:R-:W-:Y:S02]  /*0980*/  USHF.L.U32 UR11, UR10, 0xb, URZ ;  /* 0x0000000b0a0b7899 */ /* 0x000fe400080006ff */
[----:B------:R-:W-:Y:S02]  /*0990*/  USHF.L.U32 UR10, UR10, 0x1, URZ ;  /* 0x000000010a0a7899 */ /* 0x000fe400080006ff */
[----:B------:R-:W-:-:S04]  /*09a0*/  UIADD3 UR4, UPT, UPT, -UR4, 0x100000, URZ ;  /* 0x0010000004047890 */ /* 0x000fc8000fffe1ff */
[----:B------:R-:W-:Y:S02]  /*09b0*/  USHF.L.U32 UR5, UR4, 0xb, URZ ;  /* 0x0000000b04057899 */ /* 0x000fe400080006ff */
[----:B------:R-:W-:Y:S01]  /*09c0*/  USHF.L.U32 UR4, UR4, 0x1, URZ ;  /* 0x0000000104047899 */ /* 0x000fe200080006ff */
[----:B------:R-:W-:Y:S01]  /*09d0*/  ELECT P0, URZ, PT ;  /* 0x0000000000ff782f */ /* 0x000fe20003800000 */
[----:B-1----:R-:W-:Y:S01]  /*09e0*/  ULEA UR7, UR7, UR9, 0x18 ;  /* 0x0000000907077291 */ /* 0x002fe2000f8ec0ff */
[----:B------:R-:W1:Y:S11]  /*09f0*/  FENCE.VIEW.ASYNC.S ;  /* 0x00000000000073c6 */ /* 0x000e760000000000 */
[----:B-1----:R1:W3:Y:S01]  /*0a00*/  SYNCS.EXCH.64 URZ, [UR7+0x180], UR10 ;  /* 0x0001800a07ff75b2 */ /* 0x0022e20008000100 */
[----:B------:R1:W4:Y:S01]  /*0a10*/  SYNCS.EXCH.64 URZ, [UR7+0x190], UR4 ;  /* 0x0001900407ff75b2 */ /* 0x0003220008000100 */
[----:B------:R1:W1:Y:S01]  /*0a20*/  SYNCS.EXCH.64 URZ, [UR7+0x188], UR10 ;  /* 0x0001880a07ff75b2 */ /* 0x0002620008000100 */
[----:B------:R1:W1:Y:S01]  /*0a30*/  SYNCS.EXCH.64 URZ, [UR7+0x198], UR4 ;  /* 0x0001980407ff75b2 */ /* 0x0002620008000100 */
[----:B------:R-:W-:Y:S01]  /*0a40*/  NOP ;  /* 0x0000000000007918 */ /* 0x000fe20000000000 */
.L_x_11:
[----:B------:R-:W2:Y:S01]  /*0a50*/  SHFL.IDX PT, R2, R173, RZ, 0x1f ;  /* 0x00001fffad027589 */ /* 0x000ea200000e0000 */
[----:B------:R-:W-:Y:S01]  /*0a60*/  NOP ;  /* 0x0000000000007918 */ /* 0x000fe20000000000 */
[----:B--2---:R-:W-:-:S13]  /*0a70*/  ISETP.NE.AND P0, PT, R2, 0x3, PT ;  /* 0x000000030200780c */ /* 0x004fda0003f05270 */
[----:B------:R-:W-:Y:S05]  /*0a80*/  @P0 BRA `(.L_x_12) ;  /* 0x0000000000300947 */ /* 0x000fea0003800000 */
[----:B-1----:R-:W1:Y:S01]  /*0a90*/  S2UR UR5, SR_CgaCtaId ;  /* 0x00000000000579c3 */ /* 0x002e620000008800 */
[----:B------:R-:W-:Y:S01]  /*0aa0*/  UMOV UR7, 0x400 ;  /* 0x0000040000077882 */ /* 0x000fe20000000000 */
[----:B------:R-:W-:Y:S01]  /*0ab0*/  UMOV UR4, 0x20 ;  /* 0x0000002000047882 */ /* 0x000fe20000000000 */
[----:B------:R-:W-:Y:S01]  /*0ac0*/  ELECT P0, URZ, PT ;  /* 0x0000000000ff782f */ /* 0x000fe20003800000 */
[----:B------:R-:W-:-:S04]  /*0ad0*/  UIADD3 UR10, UPT, UPT, -UR4, 0x100000, URZ ;  /* 0x00100000040a7890 */ /* 0x000fc8000fffe1ff */
[----:B------:R-:W-:Y:S02]  /*0ae0*/  USHF.L.U32 UR11, UR10, 0xb, URZ ;  /* 0x0000000b0a0b7899 */ /* 0x000fe400080006ff */
[----:B------:R-:W-:Y:S02]  /*0af0*/  USHF.L.U32 UR10, UR10, 0x1, URZ ;  /* 0x000000010a0a7899 */ /* 0x000fe400080006ff */
[----:B-1----:R-:W-:Y:S01]  /*0b00*/  ULEA UR5, UR5, UR7, 0x18 ;  /* 0x0000000705057291 */ /* 0x002fe2000f8ec0ff */
[----:B------:R-:W1:Y:S11]  /*0b10*/  FENCE.VIEW.ASYNC.S ;  /* 0x00000000000073c6 */ /* 0x000e760000000000 */
[----:B-1----:R2:W1:Y:S01]  /*0b20*/  SYNCS.EXCH.64 URZ, [UR5+0x1a0], UR10 ;  /* 0x0001a00a05ff75b2 */ /* 0x0024620008000100 */
[----:B------:R2:W1:Y:S02]  /*0b30*/  SYNCS.EXCH.64 URZ, [UR5+0x1a8], UR10 ;  /* 0x0001a80a05ff75b2 */ /* 0x0004640008000100 */
[----:B--2---:R-:W-:Y:S01]  /*0b40*/  NOP ;  /* 0x0000000000007918 */ /* 0x004fe20000000000 */
.L_x_12:
[----:B------:R-:W2:Y:S01]  /*0b50*/  SHFL.IDX PT, R2, R173, RZ, 0x1f ;  /* 0x00001fffad027589 */ /* 0x000ea200000e0000 */
[----:B------:R-:W-:Y:S01]  /*0b60*/  NOP ;  /* 0x0000000000007918 */ /* 0x000fe20000000000 */
[----:B--2---:R-:W-:-:S13]  /*0b70*/  ISETP.NE.AND P0, PT, R2, 0x4, PT ;  /* 0x000000040200780c */ /* 0x004fda0003f05270 */
[----:B------:R-:W-:Y:S05]  /*0b80*/  @P0 BRA `(.L_x_13) ;  /* 0x00000000004c0947 */ /* 0x000fea0003800000 */
[----:B-1----:R-:W1:Y:S01]  /*0b90*/  S2UR UR5, SR_CgaCtaId ;  /* 0x00000000000579c3 */ /* 0x002e620000008800 */
[----:B------:R-:W-:Y:S01]  /*0ba0*/  UMOV UR9, 0x100 ;  /* 0x0000010000097882 */ /* 0x000fe20000000000 */
[----:B------:R-:W-:Y:S01]  /*0bb0*/  UMOV UR7, 0x400 ;  /* 0x0000040000077882 */ /* 0x000fe20000000000 */
[----:B------:R-:W-:Y:S01]  /*0bc0*/  USEL UR9, UR9, 0xe0, UP2 ;  /* 0x000000e009097887 */ /* 0x000fe20009000000 */
[----:B------:R-:W-:Y:S01]  /*0bd0*/  UMOV UR4, 0x1 ;  /* 0x0000000100047882 */ /* 0x000fe20000000000 */
[----:B------:R-:W-:Y:S01]  /*0be0*/  ELECT P0, URZ, PT ;  /* 0x0000000000ff782f */ /* 0x000fe20003800000 */
[----:B------:R-:W-:-:S04]  /*0bf0*/  UIADD3 UR10, UPT, UPT, -UR4, 0x100000, URZ ;  /* 0x00100000040a7890 */ /* 0x000fc8000fffe1ff */
[----:B------:R-:W-:Y:S02]  /*0c00*/  USHF.L.U32 UR11, UR10, 0xb, URZ ;  /* 0x0000000b0a0b7899 */ /* 0x000fe400080006ff */
[----:B------:R-:W-:Y:S02]  /*0c10*/  USHF.L.U32 UR10, UR10, 0x1, URZ ;  /* 0x000000010a0a7899 */ /* 0x000fe400080006ff */
[----:B------:R-:W-:-:S04]  /*0c20*/  UIADD3 UR12, UPT, UPT, -UR9, 0x100000, URZ ;  /* 0x00100000090c7890 */ /* 0x000fc8000fffe1ff */
[----:B------:R-:W-:Y:S02]  /*0c30*/  USHF.L.U32 UR13, UR12, 0xb, URZ ;  /* 0x0000000b0c0d7899 */ /* 0x000fe400080006ff */
[----:B------:R-:W-:Y:S02]  /*0c40*/  USHF.L.U32 UR12, UR12, 0x1, URZ ;  /* 0x000000010c0c7899 */ /* 0x000fe400080006ff */
[----:B-1----:R-:W-:Y:S01]  /*0c50*/  ULEA UR5, UR5, UR7, 0x18 ;  /* 0x0000000705057291 */ /* 0x002fe2000f8ec0ff */
[----:B------:R-:W1:Y:S11]  /*0c60*/  FENCE.VIEW.ASYNC.S ;  /* 0x00000000000073c6 */ /* 0x000e760000000000 */
[----:B-1----:R2:W1:Y:S01]  /*0c70*/  SYNCS.EXCH.64 URZ, [UR5+0x1b0], UR10 ;  /* 0x0001b00a05ff75b2 */ /* 0x0024620008000100 */
[----:B------:R2:W1:Y:S01]  /*0c80*/  SYNCS.EXCH.64 URZ, [UR5+0x1c0], UR12 ;  /* 0x0001c00c05ff75b2 */ /* 0x0004620008000100 */
[----:B------:R2:W1:Y:S01]  /*0c90*/  SYNCS.EXCH.64 URZ, [UR5+0x1b8], UR10 ;  /* 0x0001b80a05ff75b2 */ /* 0x0004620008000100 */
[----:B------:R2:W1:Y:S02]  /*0ca0*/  SYNCS.EXCH.64 URZ, [UR5+0x1c8], UR12 ;  /* 0x0001c80c05ff75b2 */ /* 0x0004640008000100 */
[----:B--2---:R-:W-:Y:S01]  /*0cb0*/  NOP ;  /* 0x0000000000007918 */ /* 0x004fe20000000000 */
.L_x_13:
[----:B------:R-:W2:Y:S01]  /*0cc0*/  SHFL.IDX PT, R2, R173, RZ, 0x1f ;  /* 0x00001fffad027589 */ /* 0x000ea200000e0000 */
[----:B------:R-:W-:Y:S01]  /*0cd0*/  NOP ;  /* 0x0000000000007918 */ /* 0x000fe20000000000 */
[----:B--2---:R-:W-:-:S13]  /*0ce0*/  ISETP.NE.AND P0, PT, R2, 0x5, PT ;  /* 0x000000050200780c */ /* 0x004fda0003f05270 */
[----:B------:R-:W-:Y:S05]  /*0cf0*/  @P0 BRA `(.L_x_14) ;  /* 0x0000000000580947 */ /* 0x000fea0003800000 */
[----:B-1----:R-:W1:Y:S01]  /*0d00*/  S2UR UR7, SR_CgaCtaId ;  /* 0x00000000000779c3 */ /* 0x002e620000008800 */
        /* <DEDUP_REMOVED lines=12> */
[----:B-1----:R2:W1:Y:S01]  /*0dd0*/  SYNCS.EXCH.64 URZ, [UR7+0x1d0], UR10 ;  /* 0x0001d00a07ff75b2 */ /* 0x0024620008000100 */
[----:B------:R2:W1:Y:S01]  /*0de0*/  SYNCS.EXCH.64 URZ, [UR7+0x1f0], UR4 ;  /* 0x0001f00407ff75b2 */ /* 0x0004620008000100 */
[----:B------:R2:W1:Y:S01]  /*0df0*/  SYNCS.EXCH.64 URZ, [UR7+0x1d8], UR10 ;  /* 0x0001d80a07ff75b2 */ /* 0x0004620008000100 */
[----:B------:R2:W1:Y:S01]  /*0e00*/  SYNCS.EXCH.64 URZ, [UR7+0x1f8], UR4 ;  /* 0x0001f80407ff75b2 */ /* 0x0004620008000100 */
[----:B------:R2:W1:Y:S01]  /*0e10*/  SYNCS.EXCH.64 URZ, [UR7+0x1e0], UR10 ;  /* 0x0001e00a07ff75b2 */ /* 0x0004620008000100 */
[----:B------:R2:W1:Y:S01]  /*0e20*/  SYNCS.EXCH.64 URZ, [UR7+0x200], UR4 ;  /* 0x0002000407ff75b2 */ /* 0x0004620008000100 */
[----:B------:R2:W1:Y:S01]  /*0e30*/  SYNCS.EXCH.64 URZ, [UR7+0x1e8], UR10 ;  /* 0x0001e80a07ff75b2 */ /* 0x0004620008000100 */
[----:B------:R2:W1:Y:S02]  /*0e40*/  SYNCS.EXCH.64 URZ, [UR7+0x208], UR4 ;  /* 0x0002080407ff75b2 */ /* 0x0004640008000100 */
[----:B--2---:R-:W-:Y:S01]  /*0e50*/  NOP ;  /* 0x0000000000007918 */ /* 0x004fe20000000000 */
.L_x_14:
        /* <DEDUP_REMOVED lines=18> */
.L_x_15:
[----:B-1----:R-:W1:Y:S01]  /*0f80*/  S2UR UR5, SR_CTAID.X ;  /* 0x00000000000579c3 */ /* 0x002e620000002500 */
[----:B------:R-:W-:-:S05]  /*0f90*/  CS2R.32 R170, SR_CgaSize ;  /* 0x0000000000aa7805 */ /* 0x000fca0000008a00 */
[----:B------:R-:W-:-:S05]  /*0fa0*/  IMAD R170, R170, -0xa0, RZ ;  /* 0xffffff60aaaa7824 */ /* 0x000fca00078e02ff */
[----:B------:R-:W-:-:S14]  /*0fb0*/  R2UR UR9, R170 ;  /* 0x00000000aa0972ca */ /* 0x000fdc00000e0000 */
[----:B------:R-:W2:Y:S01]  /*0fc0*/  LDCU UR9, c[0x0][UR9+0x2b0] ;  /* 0x00005600090977ac */ /* 0x000ea20008000800 */
[----:B------:R-:W-:Y:S01]  /*0fd0*/  NOP ;  /* 0x0000000000007918 */ /* 0x000fe20000000000 */
[----:B------:R-:W-:-:S05]  /*0fe0*/  CS2R.32 R170, SR_CgaSize ;  /* 0x0000000000aa7805 */ /* 0x000fca0000008a00 */
[----:B------:R-:W-:-:S05]  /*0ff0*/  IMAD R170, R170, -0xa0, RZ ;  /* 0xffffff60aaaa7824 */ /* 0x000fca00078e02ff */
[----:B------:R-:W-:-:S14]  /*1000*/  R2UR UR7, R170 ;  /* 0x00000000aa0772ca */ /* 0x000fdc00000e0000 */
[----:B------:R-:W3:Y:S01]  /*1010*/  LDCU UR7, c[0x0][UR7+0x2b4] ;  /* 0x00005680070777ac */ /* 0x000ee20008000800 */
[----:B------:R-:W4:Y:S08]  /*1020*/  S2UR UR4, SR_CTAID.Y ;  /* 0x00000000000479c3 */ /* 0x000f300000002600 */
[----:B------:R-:W3:Y:S01]  /*1030*/  LDC R9, c[0x0][0xb24] ;  /* 0x0002c900ff097b82 */ /* 0x000ee20000000800 */
[----:B-1----:R-:W-:-:S02]  /*1040*/  I2FP.F32.U32 R5, UR5 ;  /* 0x0000000500057c45 */ /* 0x002fc40008201000 */
[----:B------:R-:W-:-:S05]  /*1050*/  CS2R.32 R3, SR_CgaSize ;  /* 0x0000000000037805 */ /* 0x000fca0000008a00 */
[----:B------:R-:W-:-:S06]  /*1060*/  IMAD R3, R3, -0xa0, RZ ;  /* 0xffffff6003037824 */ /* 0x000fcc00078e02ff */
[----:B------:R-:W1:Y:S01]  /*1070*/  LDC R3, c[0x0][R3+0x2a0] ;  /* 0x0000a80003037b82 */ /* 0x000e620000000800 */
[----:B------:R-:W-:Y:S01]  /*1080*/  MOV R21, UR5 ;  /* 0x0000000500157c02 */ /* 0x000fe20008000f00 */
[----:B--2---:R-:W-:Y:S01]  /*1090*/  FMUL R5, R5, UR9 ;  /* 0x0000000905057c20 */ /* 0x004fe20008400000 */
[----:B----4-:R-:W-:Y:S02]  /*10a0*/  I2FP.F32.U32 R4, UR4 ;  /* 0x0000000400047c45 */ /* 0x010fe40008201000 */
[----:B------:R-:W-:-:S05]  /*10b0*/  CS2R.32 R2, SR_CgaSize ;  /* 0x0000000000027805 */ /* 0x000fca0000008a00 */
[----:B------:R-:W-:-:S06]  /*10c0*/  IMAD R2, R2, -0xa0, RZ ;  /* 0xffffff6002027824 */ /* 0x000fcc00078e02ff */
[----:B------:R-:W2:Y:S01]  /*10d0*/  LDC R2, c[0x0][R2+0x2a4] ;  /* 0x0000a90002027b82 */ /* 0x000ea20000000800 */
[----:B------:R-:W4:Y:S01]  /*10e0*/  F2I.U32.TRUNC.NTZ R170, R5 ;  /* 0x0000000500aa7305 */ /* 0x000f22000020f000 */
[----:B------:R-:W-:Y:S01]  /*10f0*/  MOV R20, UR4 ;  /* 0x0000000400147c02 */ /* 0x000fe20008000f00 */
[----:B---3--:R-:W-:-:S05]  /*1100*/  FMUL R4, R4, UR7 ;  /* 0x0000000704047c20 */ /* 0x008fca0008400000 */
[----:B------:R-:W-:Y:S01]  /*1110*/  BAR.SYNC.DEFER_BLOCKING 0x0 ;  /* 0x0000000000007b1d */ /* 0x000fe20000010000 */
[----:B------:R-:W-:-:S05]  /*1120*/  ISETP.GE.AND P0, PT, R9, 0x1, PT ;  /* 0x000000010900780c */ /* 0x000fca0003f06270 */
[----:B------:R-:W3:Y:S02]  /*1130*/  F2I.U32.TRUNC.NTZ R147, R4 ;  /* 0x0000000400937305 */ /* 0x000ee4000020f000 */
[----:B------:R-:W2:Y:S01]  /*1140*/  S2UR UR36, SR_CTAID.Z ;  /* 0x00000000002479c3 */ /* 0x000ea20000002700 */
[----:B----4-:R-:W-:-:S05]  /*1150*/  IADD3 R170, PT, PT, -R170, RZ, RZ ;  /* 0x000000ffaaaa7210 */ /* 0x010fca0007ffe1ff */
[----:B-1----:R-:W-:Y:S01]  /*1160*/  IMAD R170, R3, R170, UR5 ;  /* 0x0000000503aa7e24 */ /* 0x002fe2000f8e02aa */
[----:B---3--:R-:W-:-:S05]  /*1170*/  IADD3 R147, PT, PT, -R147, RZ, RZ ;  /* 0x000000ff93937210 */ /* 0x008fca0007ffe1ff */
[----:B--2---:R-:W-:Y:S01]  /*1180*/  IMAD R147, R2, R147, UR4 ;  /* 0x0000000402937e24 */ /* 0x004fe2000f8e0293 */
[----:B------:R-:W-:Y:S06]  /*1190*/  @!P0 BRA `(.L_x_16) ;  /* 0x0000000000b88947 */ /* 0x000fec0003800000 */
[----:B------:R-:W1:Y:S01]  /*11a0*/  LDC.64 R4, c[0x0][0xb18] ;  /* 0x0002c600ff047b82 */ /* 0x000e620000000a00 */
[----:B------:R-:W-:-:S07]  /*11b0*/  ISETP.NE.AND P0, PT, R9, 0x1, PT ;  /* 0x000000010900780c */ /* 0x000fce0003f05270 */
[----:B------:R-:W2:Y:S08]  /*11c0*/  LDC R10, c[0x0][0xb0c] ;  /* 0x0002c300ff0a7b82 */ /* 0x000eb00000000800 */
[----:B------:R-:W3:Y:S08]  /*11d0*/  LDC R11, c[0x0][0x370] ;  /* 0x0000dc00ff0b7b82 */ /* 0x000ef00000000800 */
[----:B------:R-:W4:Y:S01]  /*11e0*/  LDC R12, c[0x0][0x374] ;  /* 0x0000dd00ff0c7b82 */ /* 0x000f220000000800 */
[----:B-1----:R-:W-:-:S07]  /*11f0*/  ISETP.NE.AND P1, PT, R4, 0x1, PT ;  /* 0x000000010400780c */ /* 0x002fce0003f25270 */
[----:B------:R-:W3:Y:S01]  /*1200*/  LDC.64 R6, c[0x0][0xb10] ;  /* 0x0002c400ff067b82 */ /* 0x000ee20000000a00 */
[----:B--2---:R-:W-:-:S07]  /*1210*/  ISETP.NE.AND P2, PT, R10, 0x1, PT ;  /* 0x000000010a00780c */ /* 0x004fce0003f45270 */
[----:B------:R-:W1:Y:S08]  /*1220*/  LDC R8, c[0x0][0xb20] ;  /* 0x0002c800ff087b82 */ /* 0x000e700000000800 */
[----:B------:R-:W2:Y:S01]  /*1230*/  LDC.64 R2, c[0x0][0xb28] ;  /* 0x0002ca00ff027b82 */ /* 0x000ea20000000a00 */
[----:B----4-:R-:W-:-:S04]  /*1240*/  IMAD.HI.U32 R13, R12, R5, RZ ;  /* 0x000000050c0d7227 */ /* 0x010fc800078e00ff */
[----:B------:R-:W-:-:S04]  /*1250*/  IMAD.HI.U32 R5, R20, R5, RZ ;  /* 0x0000000514057227 */ /* 0x000fc800078e00ff */
[----:B---3--:R-:W-:-:S04]  /*1260*/  IMAD.HI.U32 R14, R11, R6, RZ ;  /* 0x000000060b0e7227 */ /* 0x008fc800078e00ff */
[C---:B------:R-:W-:Y:S01]  /*1270*/  IMAD.HI.U32 R16, R21.reuse, R6, RZ ;  /* 0x0000000615107227 */ /* 0x040fe200078e00ff */
[-C--:B------:R-:W-:Y:S02]  /*1280*/  @P2 SHF.R.U32.HI R11, RZ, R7.reuse, R14 ;  /* 0x00000007ff0b2219 */ /* 0x080fe4000001160e */
[-C--:B-1----:R-:W-:Y:S02]  /*1290*/  @P1 SHF.R.U32.HI R12, RZ, R8.reuse, R13 ;  /* 0x00000008ff0c1219 */ /* 0x082fe4000001160d */
[----:B------:R-:W-:Y:S02]  /*12a0*/  SHF.R.U32.HI R5, RZ, R8, R5 ;  /* 0x00000008ff057219 */ /* 0x000fe40000011605 */
[----:B------:R-:W-:Y:S02]  /*12b0*/  SHF.R.U32.HI R16, RZ, R7, R16 ;  /* 0x00000007ff107219 */ /* 0x000fe40000011610 */
[----:B------:R-:W-:Y:S01]  /*12c0*/  SEL R5, R20, R5, !P1 ;  /* 0x0000000514057207 */ /* 0x000fe20004800000 */
[----:B--2---:R-:W-:Y:S01]  /*12d0*/  IMAD.HI.U32 R14, R12, R2, RZ ;  /* 0x000000020c0e7227 */ /* 0x004fe200078e00ff */
[----:B------:R-:W-:-:S02]  /*12e0*/  SEL R7, R21, R16, !P2 ;  /* 0x0000001015077207 */ /* 0x000fc40005000000 */
[----:B------:R-:W-:Y:S01]  /*12f0*/  IADD3 R13, PT, PT, -R5, RZ, RZ ;  /* 0x000000ff050d7210 */ /* 0x000fe20007ffe1ff */
[----:B------:R-:W-:Y:S01]  /*1300*/  IMAD.HI.U32 R6, R11, R2, RZ ;  /* 0x000000020b067227 */ /* 0x000fe200078e00ff */
[----:B------:R-:W-:-:S03]  /*1310*/  @P0 SHF.R.U32.HI R12, RZ, R3, R14 ;  /* 0x00000003ff0c0219 */ /* 0x000fc6000001160e */
[----:B------:R-:W-:Y:S01]  /*1320*/  IMAD R13, R4, R13, R20 ;  /* 0x0000000d040d7224 */ /* 0x000fe200078e0214 */
[----:B------:R-:W-:Y:S01]  /*1330*/  @P0 SHF.R.U32.HI R11, RZ, R3, R6 ;  /* 0x00000003ff0b0219 */ /* 0x000fe20000011606 */
[----:B------:R-:W-:-:S04]  /*1340*/  IMAD R12, R12, R9, RZ ;  /* 0x000000090c0c7224 */ /* 0x000fc800078e02ff */
[----:B------:R-:W-:Y:S01]  /*1350*/  IMAD R6, R11, R9, RZ ;  /* 0x000000090b067224 */ /* 0x000fe200078e02ff */
[----:B------:R-:W-:-:S04]  /*1360*/  ISETP.GE.AND P1, PT, R5, R12, PT ;  /* 0x0000000c0500720c */ /* 0x000fc80003f26270 */
[----:B------:R-:W-:Y:S01]  /*1370*/  ISETP.GE.OR P1, PT, R7, R6, P1 ;  /* 0x000000060700720c */ /* 0x000fe20000f26670 */
[----:B------:R-:W-:-:S05]  /*1380*/  IMAD.HI.U32 R6, R5, R2, RZ ;  /* 0x0000000205067227 */ /* 0x000fca00078e00ff */
[----:B------:R-:W-:-:S04]  /*1390*/  SHF.R.U32.HI R6, RZ, R3, R6 ;  /* 0x00000003ff067219 */ /* 0x000fc80000011606 */
[----:B------:R-:W-:-:S03]  /*13a0*/  SEL R6, R5, R6, !P0 ;  /* 0x0000000605067207 */ /* 0x000fc60004000000 */
[----:B------:R-:W-:Y:S01]  /*13b0*/  @!P1 IMAD.HI.U32 R8, R7, R2, RZ ;  /* 0x0000000207089227 */ /* 0x000fe200078e00ff */
[----:B------:R-:W-:-:S04]  /*13c0*/  IADD3 R2, PT, PT, -R6, RZ, RZ ;  /* 0x000000ff06027210 */ /* 0x000fc80007ffe1ff */
[----:B------:R-:W-:Y:S01]  /*13d0*/  @!P1 SHF.R.U32.HI R8, RZ, R3, R8 ;  /* 0x00000003ff089219 */ /* 0x000fe20000011608 */
[----:B------:R-:W-:-:S03]  /*13e0*/  IMAD R2, R9, R2, R5 ;  /* 0x0000000209027224 */ /* 0x000fc600078e0205 */
[----:B------:R-:W-:-:S05]  /*13f0*/  @!P1 SEL R3, R7, R8, !P0 ;  /* 0x0000000807039207 */ /* 0x000fca0004000000 */
[--C-:B------:R-:W-:Y:S02]  /*1400*/  @!P1 IMAD.IADD R6, R6, 0x1, -R3.reuse ;  /* 0x0000000106069824 */ /* 0x100fe400078e0a03 */
[----:B------:R-:W-:Y:S01]  /*1410*/  @!P1 IMAD R3, R2, R11, R3 ;  /* 0x0000000b02039224 */ /* 0x000fe200078e0203 */
[----:B------:R-:W-:Y:S01]  /*1420*/  IADD3 R2, PT, PT, -R7, RZ, RZ ;  /* 0x000000ff07027210 */ /* 0x000fe20007ffe1ff */
[----:B------:R-:W-:Y:S02]  /*1430*/  @!P1 IMAD R5, R6, R9, R7 ;  /* 0x0000000906059224 */ /* 0x000fe400078e0207 */
[----:B------:R-:W-:Y:S02]  /*1440*/  @!P1 IMAD.MOV.U32 R7, RZ, RZ, R3 ;  /* 0x000000ffff079224 */ /* 0x000fe400078e0003 */
[----:B------:R-:W-:Y:S02]  /*1450*/  IMAD R2, R10, R2, R21 ;  /* 0x000000020a027224 */ /* 0x000fe400078e0215 */
[----:B------:R-:W-:-:S02]  /*1460*/  IMAD R20, R5, R4, R13 ;  /* 0x0000000405147224 */ /* 0x000fc400078e020d */
[----:B------:R-:W-:Y:S02]  /*1470*/  IMAD R21, R7, R10, R2 ;  /* 0x0000000a07157224 */ /* 0x000fe400078e0202 */
.L_x_16:
[----:B------:R-:W1:Y:S01]  /*1480*/  LDCU UR4, c[0x0][0xb30] ;  /* 0x00016600ff0477ac */ /* 0x000e620008000800 */
[----:B------:R-:W2:Y:S08]  /*1490*/  S2UR UR37, SR_CgaCtaId ;  /* 0x00000000002579c3 */ /* 0x000eb00000008800 */
[----:B------:R-:W3:Y:S01]  /*14a0*/  LDC R72, c[0x0][0xb24] ;  /* 0x0002c900ff487b82 */ /* 0x000ee20000000800 */
[----:B-1----:R-:W-:-:S09]  /*14b0*/  UISETP.NE.AND UP1, UPT, UR4, 0x1, UPT ;  /* 0x000000010400788c */ /* 0x002fd2000bf25270 */
[----:B--2---:R-:W-:Y:S05]  /*14c0*/  BRA.U UP1, `(.L_x_17) ;  /* 0x0000000101407547 */ /* 0x004fea000b800000 */
[----:B------:R-:W1:Y:S08]  /*14d0*/  LDC.64 R4, c[0x0][0xb10] ;  /* 0x0002c400ff047b82 */ /* 0x000e700000000a00 */
[----:B------:R-:W2:Y:S08]  /*14e0*/  LDC.64 R2, c[0x0][0xb18] ;  /* 0x0002c600ff027b82 */ /* 0x000eb00000000a00 */
[----:B------:R-:W4:Y:S08]  /*14f0*/  LDC R6, c[0x0][0xb20] ;  /* 0x0002c800ff067b82 */ /* 0x000f300000000800 */
[----:B------:R-:W3:Y:S01]  /*1500*/  LDC R8, c[0x0][0xb0c] ;  /* 0x0002c300ff087b82 */ /* 0x000ee20000000800 */
[----:B-1----:R-:W-:-:S05]  /*1510*/  IMAD.HI.U32 R4, R21, R4, RZ ;  /* 0x0000000415047227 */ /* 0x002fca00078e00ff */
[----:B------:R-:W-:Y:S01]  /*1520*/  SHF.R.U32.HI R4, RZ, R5, R4 ;  /* 0x00000005ff047219 */ /* 0x000fe20000011604 */
[----:B--2---:R-:W-:Y:S01]  /*1530*/  IMAD.HI.U32 R3, R20, R3, RZ ;  /* 0x0000000314037227 */ /* 0x004fe200078e00ff */
[----:B------:R-:W-:-:S04]  /*1540*/  ISETP.NE.AND P0, PT, R2, 0x1, PT ;  /* 0x000000010200780c */ /* 0x000fc80003f05270 */
[----:B----4-:R-:W-:-:S04]  /*1550*/  SHF.R.U32.HI R3, RZ, R6, R3 ;  /* 0x00000006ff037219 */ /* 0x010fc80000011603 */
[----:B------:R-:W-:Y:S02]  /*1560*/  SEL R3, R20, R3, !P0 ;  /* 0x0000000314037207 */ /* 0x000fe40004000000 */
[----:B---3--:R-:W-:-:S04]  /*1570*/  ISETP.NE.AND P1, PT, R8, 0x1, PT ;  /* 0x000000010800780c */ /* 0x008fc80003f25270 */
[----:B------:R-:W-:-:S05]  /*1580*/  SEL R4, R21, R4, !P1 ;  /* 0x0000000415047207 */ /* 0x000fca0004800000 */
[----:B------:R-:W-:Y:S02]  /*1590*/  IMAD.IADD R5, R3, 0x1, -R4 ;  /* 0x0000000103057824 */ /* 0x000fe400078e0a04 */
[----:B------:R-:W-:Y:S02]  /*15a0*/  IMAD.IADD R3, R4, 0x1, -R3 ;  /* 0x0000000104037824 */ /* 0x000fe400078e0a03 */
[----:B------:R-:W-:Y:S02]  /*15b0*/  IMAD R21, R5, R8, R21 ;  /* 0x0000000805157224 */ /* 0x000fe400078e0215 */
[----:B------:R-:W-:-:S07]  /*15c0*/  IMAD R20, R3, R2, R20 ;  /* 0x0000000203147224 */ /* 0x000fce00078e0214 */
.L_x_17:
[----:B------:R-:W-:Y:S01]  /*15d0*/  BAR.SYNC.DEFER_BLOCKING 0x0 ;  /* 0x0000000000007b1d */ /* 0x000fe20000010000 */
[----:B------:R-:W-:Y:S01]  /*15e0*/  UISETP.NE.AND UP1, UPT, UR8, 0x2, UPT ;  /* 0x000000020800788c */ /* 0x000fe2000bf25270 */
[----:B------:R-:W-:Y:S02]  /*15f0*/  ISETP.NE.OR P5, PT, R0, 0x2, !P5 ;  /* 0x000000020000780c */ /* 0x000fe40006fa5670 */
[----:B------:R-:W-:-:S06]  /*1600*/  LOP3.LUT R2, R189, 0x1f, RZ, 0xc0, !PT ;  /* 0x0000001fbd027812 */ /* 0x000fcc00078ec0ff */
[----:B------:R-:W-:Y:S05]  /*1610*/  BRA.U UP1, `(.L_x_18) ;  /* 0x0000001d01247547 */ /* 0x000fea000b800000 */
[----:B------:R-:W1:Y:S01]  /*1620*/  LDCU UR13, c[0x0][0x38c] ;  /* 0x00007180ff0d77ac */ /* 0x000e620008000800 */
[----:B------:R-:W2:Y:S01]  /*1630*/  LDC R9, c[0x0][0x370] ;  /* 0x0000dc00ff097b82 */ /* 0x000ea20000000800 */
[----:B------:R-:W-:Y:S01]  /*1640*/  PLOP3.LUT P1, PT, PT, PT, UP2, 0x80, 0x8 ;  /* 0x000000000008781c */ /* 0x000fe20003f2f028 */
[----:B------:R-:W-:Y:S01]  /*1650*/  IMAD.MOV.U32 R15, RZ, RZ, 0x1 ;  /* 0x00000001ff0f7424 */ /* 0x000fe200078e00ff */
[----:B------:R-:W-:Y:S01]  /*1660*/  ISETP.EQ.OR P4, PT, R2, RZ, P5 ;  /* 0x000000ff0200720c */ /* 0x000fe20002f82670 */
[----:B------:R-:W-:Y:S01]  /*1670*/  IMAD.MOV.U32 R14, RZ, RZ, RZ ;  /* 0x000000ffff0e7224 */ /* 0x000fe200078e00ff */
[----:B------:R-:W-:Y:S02]  /*1680*/  PLOP3.LUT P1, PT, P1, PT, PT, 0x8, 0x80 ;  /* 0x000000000080781c */ /* 0x000fe40000f2e170 */
[----:B------:R-:W-:Y:S01]  /*1690*/  CS2R R12, SRZ ;  /* 0x00000000000c7805 */ /* 0x000fe2000001ff00 */
[----:B------:R-:W-:Y:S01]  /*16a0*/  IMAD.MOV.U32 R10, RZ, RZ, 0x1 ;  /* 0x00000001ff0a7424 */ /* 0x000fe200078e00ff */
[----:B------:R-:W4:Y:S01]  /*16b0*/  LDC R0, c[0x0][0x374] ;  /* 0x0000dd00ff007b82 */ /* 0x000f220000000800 */
[----:B------:R-:W2:Y:S01]  /*16c0*/  LDCU.64 UR22, c[0x0][0x348] ;  /* 0x00006900ff1677ac */ /* 0x000ea20008000a00 */
[----:B------:R-:W-:Y:S01]  /*16d0*/  UMOV UR6, URZ ;  /* 0x000000ff00067c82 */ /* 0x000fe20008000000 */
[----:B-1----:R-:W-:-:S04]  /*16e0*/  UIADD3 UR5, UPT, UPT, UR13, 0x1f, URZ ;  /* 0x0000001f0d057890 */ /* 0x002fc8000fffe0ff */
[----:B------:R-:W-:-:S04]  /*16f0*/  USHF.R.S32.HI UR4, URZ, 0x1f, UR5 ;  /* 0x0000001fff047899 */ /* 0x000fc80008011405 */
[----:B------:R-:W-:-:S04]  /*1700*/  ULEA.HI UR4, UR4, UR5, URZ, 0x5 ;  /* 0x0000000504047291 */ /* 0x000fc8000f8f28ff */
[----:B------:R-:W-:Y:S02]  /*1710*/  USHF.R.S32.HI UR15, URZ, 0x5, UR4 ;  /* 0x00000005ff0f7899 */ /* 0x000fe40008011404 */
[----:B------:R-:W-:Y:S02]  /*1720*/  UIADD3 UR4, UPT, UPT, UR13, -0x1, URZ ;  /* 0xffffffff0d047890 */ /* 0x000fe4000fffe0ff */
[----:B------:R-:W-:Y:S02]  /*1730*/  UISETP.LT.U32.AND UP0, UPT, UR15, 0x18, UPT ;  /* 0x000000180f00788c */ /* 0x000fe4000bf01070 */
[----:B------:R-:W-:Y:S02]  /*1740*/  UISETP.GE.U32.AND UP1, UPT, UR4, -0x3f, UPT ;  /* 0xffffffc10400788c */ /* 0x000fe4000bf26070 */
[----:B------:R-:W-:Y:S02]  /*1750*/  USEL UR14, UR15, 0x18, UP0 ;  /* 0x000000180f0e7887 */ /* 0x000fe40008000000 */
[----:B------:R-:W-:-:S02]  /*1760*/  UIADD3 UR13, UPT, UPT, UR13, 0x3e, URZ ;  /* 0x0000003e0d0d7890 */ /* 0x000fc4000fffe0ff */
[----:B------:R-:W-:Y:S02]  /*1770*/  UIADD3 UR5, UPT, UPT, UR14, -0x1, URZ ;  /* 0xffffffff0e057890 */ /* 0x000fe4000fffe0ff */
[----:B------:R-:W-:-:S03]  /*1780*/  UIADD3 UR7, UPT, UPT, UR15, -UR14, URZ ;  /* 0x8000000e0f077290 */ /* 0x000fc6000fffe0ff */
[----:B------:R-:W-:-:S04]  /*1790*/  @UP1 UIADD3 UR5, UPT, UPT, UR14, URZ, URZ ;  /* 0x000000ff0e051290 */ /* 0x000fc8000fffe0ff */
[----:B--2---:R-:W-:-:S12]  /*17a0*/  UIADD3 UR5, UPT, UPT, UR5, 0x1, URZ ;  /* 0x0000000105057890 */ /* 0x004fd8000fffe0ff */
.L_x_36:
[----:B------:R-:W-:Y:S01]  /*17b0*/  UISETP.NE.AND UP0, UPT, UR37, URZ, UPT ;  /* 0x000000ff2500728c */ /* 0x000fe2000bf05270 */
[----:B------:R-:W1:Y:S08]  /*17c0*/  S2UR UR37, SR_CgaCtaId ;  /* 0x00000000002579c3 */ /* 0x000e700000008800 */
[----:B------:R-:W-:Y:S05]  /*17d0*/  BRA.U UP0, `(.L_x_19) ;  /* 0x0000000100347547 */ /* 0x000fea000b800000 */
[----:B------:R-:W2:Y:S01]  /*17e0*/  S2R R2, SR_CgaCtaId ;  /* 0x0000000000027919 */ /* 0x000ea20000008800 */
[----:B------:R-:W-:-:S04]  /*17f0*/  MOV R3, 0x400 ;  /* 0x0000040000037802 */ /* 0x000fc80000000f00 */
[----:B--2---:R-:W-:Y:S02]  /*1800*/  LEA R3, R2, R3, 0x18 ;  /* 0x0000000302037211 */ /* 0x004fe400078ec0ff */
[----:B------:R-:W-:-:S03]  /*1810*/  SHF.L.U32 R2, R10, 0x1f, RZ ;  /* 0x0000001f0a027819 */ /* 0x000fc600000006ff */
[----:B------:R-:W-:-:S04]  /*1820*/  IMAD R3, R12, 0x8, R3 ;  /* 0x000000080c037824 */ /* 0x000fc800078e0203 */
[----:B------:R-:W2:Y:S02]  /*1830*/  SYNCS.PHASECHK.TRANS64.TRYWAIT P0, [R3+URZ+0x220], R2 ;  /* 0x00022002030075a7 */ /* 0x000ea400080011ff */
[----:B--2---:R-:W-:Y:S05]  /*1840*/  @!P0 BRA `(.L_x_20) ;  /* 0x00000074008c8947 */ /* 0x004fea0003800000 */
.L_x_127:
[----:B------:R-:W-:Y:S01]  /*1850*/  VIADD R12, R12, 0x1 ;  /* 0x000000010c0c7836 */ /* 0x000fe20000000000 */
[----:B------:R2:W-:Y:S04]  /*1860*/  SYNCS.ARRIVE.TRANS64.A1T0 RZ, [R3+URZ+0x210], RZ ;  /* 0x000210ff03ff79a7 */ /* 0x0005e800081000ff */
[----:B------:R-:W-:-:S04]  /*1870*/  ISETP.NE.AND P0, PT, R12, 0x2, PT ;  /* 0x000000020c00780c */ /* 0x000fc80003f05270 */
[----:B------:R-:W-:Y:S02]  /*1880*/  SEL R12, R12, RZ, P0 ;  /* 0x000000ff0c0c7207 */ /* 0x000fe40000000000 */
[----:B--2---:R-:W-:-:S04]  /*1890*/  SEL R3, RZ, 0x1, P0 ;  /* 0x00000001ff037807 */ /* 0x004fc80000000000 */
[----:B------:R-:W-:-:S07]  /*18a0*/  LOP3.LUT R10, R10, R3, RZ, 0x3c, !PT ;  /* 0x000000030a0a7212 */ /* 0x000fce00078e3cff */
.L_x_19:
[----:B------:R-:W-:Y:S01]  /*18b0*/  UMOV UR4, 0x400 ;  /* 0x0000040000047882 */ /* 0x000fe20000000000 */
[----:B------:R-:W-:Y:S01]  /*18c0*/  SHF.L.U32 R2, R15, 0x1f, RZ ;  /* 0x0000001f0f027819 */ /* 0x000fe200000006ff */
[----:B-1----:R-:W-:Y:S01]  /*18d0*/  ULEA UR4, UR37, UR4, 0x18 ;  /* 0x0000000425047291 */ /* 0x002fe2000f8ec0ff */
[----:B------:R-:W-:Y:S01]  /*18e0*/  R2UR UR34, R21 ;  /* 0x00000000152272ca */ /* 0x000fe200000e0000 */
[----:B------:R-:W-:Y:S01]  /*18f0*/  UISETP.GE.U32.AND UP0, UPT, UR13, 0x3f, UPT ;  /* 0x0000003f0d00788c */ /* 0x000fe2000bf06070 */
[----:B------:R-:W-:Y:S01]  /*1900*/  R2UR UR10, R20 ;  /* 0x00000000140a72ca */ /* 0x000fe200000e0000 */
[----:B------:R-:W-:Y:S01]  /*1910*/  ULEA UR8, UR6, UR4, 0x3 ;  /* 0x0000000406087291 */ /* 0x000fe2000f8e18ff */
[----:B------:R-:W-:-:S08]  /*1920*/  UMOV UR24, URZ ;  /* 0x000000ff00187c82 */ /* 0x000fd00008000000 */
[----:B------:R1:W2:Y:S01]  /*1930*/  SYNCS.PHASECHK.TRANS64.TRYWAIT P0, [UR8+0xc0], R2 ;  /* 0x0000c002ff0075a7 */ /* 0x0002a20008001108 */
[----:B------:R-:W-:Y:S02]  /*1940*/  USHF.L.U32 UR34, UR34, 0x7, URZ ;  /* 0x0000000722227899 */ /* 0x000fe400080006ff */
[----:B------:R-:W-:Y:S01]  /*1950*/  USHF.L.U32 UR10, UR10, 0x7, URZ ;  /* 0x000000070a0a7899 */ /* 0x000fe200080006ff */
[----:B------:R-:W-:Y:S11]  /*1960*/  BRA.U !UP0, `(.L_x_21) ;  /* 0x0000000108a47547 */ /* 0x000ff6000b800000 */
[----:B------:R-:W-:Y:S01]  /*1970*/  UMOV UR16, URZ ;  /* 0x000000ff00107c82 */ /* 0x000fe20008000000 */
[----:B------:R-:W-:-:S05]  /*1980*/  UMOV UR17, UR6 ;  /* 0x0000000600117c82 */ /* 0x000fca0008000000 */
.L_x_26:
[----:B-1----:R-:W-:Y:S01]  /*1990*/  ULEA UR33, UR17, UR4, 0x3 ;  /* 0x0000000411217291 */ /* 0x002fe2000f8e18ff */
[----:B--2---:R-:W-:Y:S01]  /*19a0*/  @!P5 MOV R3, 0x2000 ;  /* 0x000020000003d802 */ /* 0x004fe20000000f00 */
[----:B--2---:R-:W-:Y:S10]  /*19b0*/  @P0 BRA `(.L_x_22) ;  /* 0x00000000000c0947 */ /* 0x004ff40003800000 */
[----:B------:R-:W-:-:S04]  /*19c0*/  SHF.L.U32 R5, R15, 0x1f, RZ ;  /* 0x0000001f0f057819 */ /* 0x000fc800000006ff */
[----:B------:R-:W2:Y:S02]  /*19d0*/  SYNCS.PHASECHK.TRANS64.TRYWAIT P0, [UR33+0xc0], R5 ;  /* 0x0000c005ff0075a7 */ /* 0x000ea40008001121 */
[----:B--2---:R-:W-:Y:S05]  /*19e0*/  @!P0 BRA `(.L_x_23) ;  /* 0x0000007400388947 */ /* 0x004fea0003800000 */
.L_x_22:
[----:B------:R2:W-:Y:S01]  /*19f0*/  @!P5 SYNCS.ARRIVE.TRANS64 RZ, [UR33], R3 ;  /* 0x00000003ffffd9a7 */ /* 0x0005e20008000021 */
[----:B------:R-:W-:Y:S04]  /*1a00*/  BSSY.RECONVERGENT B0, `(.L_x_24) ;  /* 0x0000003000007945 */ /* 0x000fe80003800200 */
[----:B------:R-:W-:Y:S05]  /*1a10*/  @P4 BRA `(.L_x_25) ;  /* 0x0000000000044947 */ /* 0x000fea0003800000 */
[----:B------:R-:W-:Y:S05]  /*1a20*/  BPT.TRAP 0x1 ;  /* 0x000000040000795c */ /* 0x000fea0000300000 */
.L_x_25:
[----:B------:R-:W-:Y:S05]  /*1a30*/  BSYNC.RECONVERGENT B0 ;  /* 0x0000000000007941 */ /* 0x000fea0003800200 */
.L_x_24:
[----:B------:R-:W-:Y:S02]  /*1a40*/  UIADD3 UR6, UPT, UPT, UR17, 0x1, URZ ;  /* 0x0000000111067890 */ /* 0x000fe4000fffe0ff */
[----:B------:R-:W-:Y:S02]  /*1a50*/  UIADD3 UR26, UP1, UPT, UR22, 0x80, URZ ;  /* 0x00000080161a7890 */ /* 0x000fe4000ff3e0ff */
[----:B------:R-:W-:Y:S02]  /*1a60*/  UISETP.NE.AND UP0, UPT, UR6, 0x18, UPT ;  /* 0x000000180600788c */ /* 0x000fe4000bf05270 */
[----:B------:R-:W-:Y:S02]  /*1a70*/  USHF.L.U32 UR35, UR16, 0x5, URZ ;  /* 0x0000000510237899 */ /* 0x000fe400080006ff */
[----:B------:R-:W-:Y:S02]  /*1a80*/  USEL UR9, URZ, 0x1, UP0 ;  /* 0x00000001ff097887 */ /* 0x000fe40008000000 */
[----:B------:R-:W-:-:S02]  /*1a90*/  USEL UR6, UR6, URZ, UP0 ;  /* 0x000000ff06067287 */ /* 0x000fc40008000000 */
[----:B------:R-:W-:Y:S02]  /*1aa0*/  UIADD3 UR20, UP0, UPT, UR22, 0x180, URZ ;  /* 0x0000018016147890 */ /* 0x000fe4000ff1e0ff */
[----:B------:R-:W-:Y:S01]  /*1ab0*/  ULEA UR8, UR6, UR4, 0x3 ;  /* 0x0000000406087291 */ /* 0x000fe2000f8e18ff */
[----:B------:R-:W-:Y:S01]  /*1ac0*/  LOP3.LUT R15, R15, UR9, RZ, 0x3c, !PT ;  /* 0x000000090f0f7c12 */ /* 0x000fe2000f8e3cff */
[----:B------:R-:W-:Y:S02]  /*1ad0*/  UIADD3.X UR27, UPT, UPT, URZ, UR23, URZ, UP1, !UPT ;  /* 0x00000017ff1b7290 */ /* 0x000fe40008ffe4ff */
[----:B------:R-:W-:Y:S01]  /*1ae0*/  UIADD3.X UR21, UPT, UPT, URZ, UR23, URZ, UP0, !UPT ;  /* 0x00000017ff157290 */ /* 0x000fe200087fe4ff */
[----:B-1----:R-:W-:Y:S01]  /*1af0*/  SHF.L.U32 R2, R15, 0x1f, RZ ;  /* 0x0000001f0f027819 */ /* 0x002fe200000006ff */
[----:B------:R-:W-:Y:S01]  /*1b00*/  UMOV UR18, 0x0 ;  /* 0x0000000000127882 */ /* 0x000fe20000000000 */
[----:B------:R-:W-:Y:S01]  /*1b10*/  UMOV UR19, 0x10000000 ;  /* 0x1000000000137882 */ /* 0x000fe20000000000 */
[----:B------:R-:W-:Y:S01]  /*1b20*/  UMOV UR12, UR36 ;  /* 0x00000024000c7c82 */ /* 0x000fe20008000000 */
[----:B------:R1:W1:Y:S01]  /*1b30*/  SYNCS.PHASECHK.TRANS64.TRYWAIT P0, [UR8+0xc0], R2 ;  /* 0x0000c002ff0075a7 */ /* 0x0002620008001108 */
[----:B------:R-:W-:Y:S01]  /*1b40*/  ULEA UR8, UR17, UR4, 0xc ;  /* 0x0000000411087291 */ /* 0x000fe2000f8e60ff */
[----:B------:R-:W-:Y:S01]  /*1b50*/  UMOV UR9, UR33 ;  /* 0x0000002100097c82 */ /* 0x000fe20008000000 */
[----:B------:R-:W-:-:S02]  /*1b60*/  UMOV UR11, UR35 ;  /* 0x00000023000b7c82 */ /* 0x000fc40008000000 */
[----:B------:R-:W-:Y:S02]  /*1b70*/  UIADD3 UR32, UPT, UPT, UR8, 0x8600, URZ ;  /* 0x0000860008207890 */ /* 0x000fe4000fffe0ff */
[----:B------:R-:W-:Y:S02]  /*1b80*/  UIADD3 UR8, UPT, UPT, UR8, 0x20600, URZ ;  /* 0x0002060008087890 */ /* 0x000fe4000fffe0ff */
[----:B------:R-:W-:Y:S01]  /*1b90*/  UIADD3 UR16, UPT, UPT, UR16, 0x1, URZ ;  /* 0x0000000110107890 */ /* 0x000fe2000fffe0ff */
[----:B------:R-:W-:Y:S01]  /*1ba0*/  UMOV UR24, UR5 ;  /* 0x0000000500187c82 */ /* 0x000fe20008000000 */
[----:B------:R-:W-:Y:S02]  /*1bb0*/  UMOV UR17, UR6 ;  /* 0x0000000600117c82 */ /* 0x000fe40008000000 */
[----:B------:R-:W-:Y:S01]  /*1bc0*/  UISETP.NE.AND UP0, UPT, UR16, UR5, UPT ;  /* 0x000000051000728c */ /* 0x000fe2000bf05270 */
[----:B------:R1:W-:Y:S02]  /*1bd0*/  UTMALDG.3D [UR32], [UR26], desc[UR18] ;  /* 0x000012201a0075b4 */ /* 0x0003e40008011000 */
[----:B------:R1:W-:Y:S06]  /*1be0*/  UTMALDG.3D [UR8], [UR20], desc[UR18] ;  /* 0x00001208140075b4 */ /* 0x0003ec0008011000 */
[----:B------:R-:W-:Y:S05]  /*1bf0*/  BRA.U UP0, `(.L_x_26) ;  /* 0xfffffffd00647547 */ /* 0x000fea000b83ffff */
.L_x_21:
[----:B-1----:R-:W-:Y:S01]  /*1c00*/  ULEA UR8, UR6, UR4, 0x3 ;  /* 0x0000000406087291 */ /* 0x002fe2000f8e18ff */
[----:B------:R-:W-:Y:S01]  /*1c10*/  SHF.L.U32 R2, R15, 0x1f, RZ ;  /* 0x0000001f0f027819 */ /* 0x000fe200000006ff */
[----:B------:R-:W-:Y:S01]  /*1c20*/  @!P1 SYNCS.ARRIVE.TRANS64.A1T0 RZ, [UR4+0x1a8], RZ ;  /* 0x0001a8ffffff99a7 */ /* 0x000fe20008100004 */
[----:B------:R-:W-:-:S06]  /*1c30*/  UISETP.GT.AND UP0, UPT, UR15, UR14, UPT ;  /* 0x0000000e0f00728c */ /* 0x000fcc000bf04270 */
[----:B--2---:R1:W2:Y:S03]  /*1c40*/  SYNCS.PHASECHK.TRANS64.TRYWAIT P0, [UR8+0xc0], R2 ;  /* 0x0000c002ff0075a7 */ /* 0x0042a60008001108 */
[----:B------:R-:W-:Y:S05]  /*1c50*/  BRA.U !UP0, `(.L_x_27) ;  /* 0x0000000108a87547 */ /* 0x000fea000b800000 */
[----:B------:R-:W-:Y:S01]  /*1c60*/  UIADD3 UR21, UPT, UPT, UR7, UR24, URZ ;  /* 0x0000001807157290 */ /* 0x000fe2000fffe0ff */
[----:B------:R-:W-:-:S11]  /*1c70*/  UMOV UR25, UR6 ;  /* 0x0000000600197c82 */ /* 0x000fd60008000000 */
.L_x_32:
[----:B-1----:R-:W-:Y:S01]  /*1c80*/  ULEA UR17, UR25, UR4, 0x3 ;  /* 0x0000000419117291 */ /* 0x002fe2000f8e18ff */
[----:B--2---:R-:W-:Y:S01]  /*1c90*/  @!P5 MOV R3, 0x2000 ;  /* 0x000020000003d802 */ /* 0x004fe20000000f00 */
[----:B--2---:R-:W-:Y:S10]  /*1ca0*/  @P0 BRA `(.L_x_28) ;  /* 0x00000000000c0947 */ /* 0x004ff40003800000 */
[----:B------:R-:W-:-:S04]  /*1cb0*/  SHF.L.U32 R5, R15, 0x1f, RZ ;  /* 0x0000001f0f057819 */ /* 0x000fc800000006ff */
[----:B------:R-:W2:Y:S02]  /*1cc0*/  SYNCS.PHASECHK.TRANS64.TRYWAIT P0, [UR17+0xc0], R5 ;  /* 0x0000c005ff0075a7 */ /* 0x000ea40008001111 */
[----:B--2---:R-:W-:Y:S05]  /*1cd0*/  @!P0 BRA `(.L_x_29) ;  /* 0x0000007000948947 */ /* 0x004fea0003800000 */
.L_x_28:
[----:B------:R2:W-:Y:S01]  /*1ce0*/  @!P5 SYNCS.ARRIVE.TRANS64 RZ, [UR17], R3 ;  /* 0x00000003ffffd9a7 */ /* 0x0005e20008000011 */
[----:B------:R-:W-:Y:S04]  /*1cf0*/  BSSY.RECONVERGENT B0, `(.L_x_30) ;  /* 0x0000003000007945 */ /* 0x000fe80003800200 */
[----:B------:R-:W-:Y:S05]  /*1d00*/  @P4 BRA `(.L_x_31) ;  /* 0x0000000000044947 */ /* 0x000fea0003800000 */
[----:B------:R-:W-:Y:S05]  /*1d10*/  BPT.TRAP 0x1 ;  /* 0x000000040000795c */ /* 0x000fea0000300000 */
.L_x_31:
[----:B------:R-:W-:Y:S05]  /*1d20*/  BSYNC.RECONVERGENT B0 ;  /* 0x0000000000007941 */ /* 0x000fea0003800200 */
.L_x_30:
        /* <DEDUP_REMOVED lines=20> */
[----:B------:R-:W-:Y:S01]  /*1e70*/  UIADD3 UR8, UPT, UPT, UR8, 0x20600, URZ ;  /* 0x0002060008087890 */ /* 0x000fe2000fffe0ff */
[----:B------:R-:W-:Y:S01]  /*1e80*/  UMOV UR9, UR17 ;  /* 0x0000001100097c82 */ /* 0x000fe20008000000 */
[----:B------:R-:W-:Y:S01]  /*1e90*/  UMOV UR11, UR19 ;  /* 0x00000013000b7c82 */ /* 0x000fe20008000000 */
[----:B------:R-:W-:Y:S01]  /*1ea0*/  UIADD3 UR24, UPT, UPT, UR24, 0x1, URZ ;  /* 0x0000000118187890 */ /* 0x000fe2000fffe0ff */
[----:B------:R-:W-:-:S03]  /*1eb0*/  UMOV UR25, UR6 ;  /* 0x0000000600197c82 */ /* 0x000fc60008000000 */
[----:B------:R1:W-:Y:S01]  /*1ec0*/  UTMALDG.3D [UR16], [UR30], desc[UR26] ;  /* 0x00001a101e0075b4 */ /* 0x0003e20008011000 */
[----:B------:R-:W-:Y:S01]  /*1ed0*/  UISETP.NE.AND UP0, UPT, UR24, UR21, UPT ;  /* 0x000000151800728c */ /* 0x000fe2000bf05270 */
[----:B------:R1:W-:Y:S08]  /*1ee0*/  UTMALDG.3D [UR8], [UR28], desc[UR26] ;  /* 0x00001a081c0075b4 */ /* 0x0003f00008011000 */
[----:B------:R-:W-:Y:S05]  /*1ef0*/  BRA.U UP0, `(.L_x_32) ;  /* 0xfffffffd00607547 */ /* 0x000fea000b83ffff */
.L_x_27:
[C---:B-1----:R-:W-:Y:S01]  /*1f00*/  LEA R2, R14.reuse, UR4, 0x3 ;  /* 0x000000040e027c11 */ /* 0x042fe2000f8e18ff */
[----:B------:R-:W-:Y:S01]  /*1f10*/  NOP ;  /* 0x0000000000007918 */ /* 0x000fe20000000000 */
[----:B--2---:R-:W-:Y:S02]  /*1f20*/  SHF.L.U32 R3, R13, 0x1f, RZ ;  /* 0x0000001f0d037819 */ /* 0x004fe400000006ff */
[----:B------:R-:W-:Y:S02]  /*1f30*/  LEA R4, R14, UR4, 0x4 ;  /* 0x000000040e047c11 */ /* 0x000fe4000f8e20ff */
[----:B------:R-:W1:Y:S02]  /*1f40*/  SYNCS.PHASECHK.TRANS64.TRYWAIT P0, [R2+URZ+0x1b0], R3 ;  /* 0x0001b003020075a7 */ /* 0x000e6400080011ff */
[----:B-1----:R-:W-:Y:S05]  /*1f50*/  @!P0 BRA `(.L_x_33) ;  /* 0x00000070000c8947 */ /* 0x002fea0003800000 */
.L_x_130:
[----:B------:R-:W2:Y:S01]  /*1f60*/  LDS.128 R4, [R4+0x240] ;  /* 0x0002400004047984 */ /* 0x000ea20000000c00 */
[----:B---3--:R-:W-:Y:S01]  /*1f70*/  ISETP.GE.AND P0, PT, R72, 0x1, PT ;  /* 0x000000014800780c */ /* 0x008fe20003f06270 */
[----:B-1----:R-:W-:Y:S01]  /*1f80*/  VIADD R2, R2, 0x1c0 ;  /* 0x000001c002027836 */ /* 0x002fe20000000000 */
[----:B------:R-:W-:Y:S01]  /*1f90*/  @!PT LDS RZ, [RZ] ;  /* 0x00000000fffff984 */ /* 0x000fe20000000800 */
[----:B------:R-:W-:Y:S01]  /*1fa0*/  @!PT LDS RZ, [RZ] ;  /* 0x00000000fffff984 */ /* 0x000fe20000000800 */
[----:B------:R-:W-:Y:S01]  /*1fb0*/  @!PT LDS RZ, [RZ] ;  /* 0x00000000fffff984 */ /* 0x000fe20000000800 */
[----:B------:R-:W-:Y:S01]  /*1fc0*/  @!PT LDS RZ, [RZ] ;  /* 0x00000000fffff984 */ /* 0x000fe20000000800 */
[----:B------:R1:W-:Y:S06]  /*1fd0*/  MEMBAR.ALL.CTA ;  /* 0x0000000000007992 */ /* 0x0003ec0000008000 */
[----:B-1----:R-:W1:Y:S01]  /*1fe0*/  FENCE.VIEW.ASYNC.S ;  /* 0x00000000000073c6 */ /* 0x002e620000000000 */
[----:B------:R-:W-:-:S04]  /*1ff0*/  PRMT R2, RZ, 0x654, R2 ;  /* 0x00000654ff027816 */ /* 0x000fc80000000002 */
[----:B-1----:R1:W-:Y:S01]  /*2000*/  SYNCS.ARRIVE.TRANS64.RED.A1T0 RZ, [R2+URZ], RZ ;  /* 0x000000ff02ff79a7 */ /* 0x0023e200081004ff */
[----:B--2---:R-:W-:-:S13]  /*2010*/  LOP3.LUT P2, RZ, R6, 0x1, RZ, 0xc0, !PT ;  /* 0x0000000106ff7812 */ /* 0x004fda000784c0ff */
[----:B------:R-:W-:Y:S01]  /*2020*/  @P2 SHF.R.U32.HI R3, RZ, 0x10, R5 ;  /* 0x00000010ff032819 */ /* 0x000fe20000011605 */
[----:B------:R-:W-:Y:S01]  /*2030*/  VOTEU.ANY UP0, P2 ;  /* 0x0000000000ff7886 */ /* 0x000fe20001000100 */
[----:B------:R-:W-:Y:S02]  /*2040*/  @P2 MOV R11, R4 ;  /* 0x00000004000b2202 */ /* 0x000fe40000000f00 */
[----:B------:R-:W-:Y:S02]  /*2050*/  @P2 R2UR.BROADCAST UR8, R3 ;  /* 0x00000000030822ca */ /* 0x000fe400008e0000 */
[----:B------:R-:W-:-:S11]  /*2060*/  @P2 LOP3.LUT R8, R5, 0xffff, RZ, 0xc0, !PT ;  /* 0x0000ffff05082812 */ /* 0x000fd600078ec0ff */
[----:B------:R-:W-:Y:S01]  /*2070*/  @UP0 UMOV UR36, UR8 ;  /* 0x0000000800240c82 */ /* 0x000fe20008000000 */
[----:B-1----:R-:W-:Y:S05]  /*2080*/  @!P0 BRA `(.L_x_34) ;  /* 0x0000000000b88947 */ /* 0x002fea0003800000 */
[----:B------:R-:W4:Y:S01]  /*2090*/  LDC.64 R4, c[0x0][0xb18] ;  /* 0x0002c600ff047b82 */ /* 0x000f220000000a00 */
[----:B------:R-:W-:-:S07]  /*20a0*/  ISETP.NE.AND P3, PT, R72, 0x1, PT ;  /* 0x000000014800780c */ /* 0x000fce0003f65270 */
[----:B------:R-:W1:Y:S08]  /*20b0*/  LDC.64 R6, c[0x0][0xb10] ;  /* 0x0002c400ff067b82 */ /* 0x000e700000000a00 */
[----:B------:R-:W2:Y:S08]  /*20c0*/  LDC R16, c[0x0][0xb20] ;  /* 0x0002c800ff107b82 */ /* 0x000eb00000000800 */
[----:B------:R-:W3:Y:S01]  /*20d0*/  LDC R18, c[0x0][0xb0c] ;  /* 0x0002c300ff127b82 */ /* 0x000ee20000000800 */
[----:B----4-:R-:W-:Y:S01]  /*20e0*/  IMAD.HI.U32 R17, R0, R5, RZ ;  /* 0x0000000500117227 */ /* 0x010fe200078e00ff */
[----:B------:R-:W-:-:S03]  /*20f0*/  ISETP.NE.AND P0, PT, R4, 0x1, PT ;  /* 0x000000010400780c */ /* 0x000fc60003f05270 */
[----:B------:R-:W-:-:S03]  /*2100*/  IMAD.HI.U32 R5, R8, R5, RZ ;  /* 0x0000000508057227 */ /* 0x000fc600078e00ff */
[----:B------:R-:W4:Y:S01]  /*2110*/  LDC.64 R2, c[0x0][0xb28] ;  /* 0x0002ca00ff027b82 */ /* 0x000f220000000a00 */
[----:B-1----:R-:W-:-:S04]  /*2120*/  IMAD.HI.U32 R20, R9, R6, RZ ;  /* 0x0000000609147227 */ /* 0x002fc800078e00ff */
[----:B------:R-:W-:Y:S01]  /*2130*/  IMAD.HI.U32 R22, R11, R6, RZ ;  /* 0x000000060b167227 */ /* 0x000fe200078e00ff */
[----:B------:R-:W-:Y:S02]  /*2140*/  SHF.R.U32.HI R20, RZ, R7, R20 ;  /* 0x00000007ff147219 */ /* 0x000fe40000011614 */
[-C--:B--2---:R-:W-:Y:S02]  /*2150*/  SHF.R.U32.HI R17, RZ, R16.reuse, R17 ;  /* 0x00000010ff117219 */ /* 0x084fe40000011611 */
[----:B------:R-:W-:Y:S02]  /*2160*/  SHF.R.U32.HI R5, RZ, R16, R5 ;  /* 0x00000010ff057219 */ /* 0x000fe40000011605 */
[----:B------:R-:W-:Y:S02]  /*2170*/  SEL R17, R0, R17, !P0 ;  /* 0x0000001100117207 */ /* 0x000fe40004000000 */
[----:B------:R-:W-:Y:S02]  /*2180*/  SHF.R.U32.HI R22, RZ, R7, R22 ;  /* 0x00000007ff167219 */ /* 0x000fe40000011616 */
[----:B---3--:R-:W-:-:S02]  /*2190*/  ISETP.NE.AND P1, PT, R18, 0x1, PT ;  /* 0x000000011200780c */ /* 0x008fc40003f25270 */
[----:B------:R-:W-:Y:S02]  /*21a0*/  SEL R5, R8, R5, !P0 ;  /* 0x0000000508057207 */ /* 0x000fe40004000000 */
[----:B------:R-:W-:Y:S02]  /*21b0*/  SEL R19, R9, R20, !P1 ;  /* 0x0000001409137207 */ /* 0x000fe40004800000 */
[----:B------:R-:W-:Y:S01]  /*21c0*/  SEL R7, R11, R22, !P1 ;  /* 0x000000160b077207 */ /* 0x000fe20004800000 */
[----:B----4-:R-:W-:-:S04]  /*21d0*/  IMAD.HI.U32 R20, R17, R2, RZ ;  /* 0x0000000211147227 */ /* 0x010fc800078e00ff */
[----:B------:R-:W-:Y:S01]  /*21e0*/  IMAD.HI.U32 R6, R19, R2, RZ ;  /* 0x0000000213067227 */ /* 0x000fe200078e00ff */
[----:B------:R-:W-:-:S04]  /*21f0*/  @P3 SHF.R.U32.HI R17, RZ, R3, R20 ;  /* 0x00000003ff113219 */ /* 0x000fc80000011614 */
[----:B------:R-:W-:Y:S01]  /*2200*/  @P3 SHF.R.U32.HI R19, RZ, R3, R6 ;  /* 0x00000003ff133219 */ /* 0x000fe20000011606 */
[----:B------:R-:W-:-:S04]  /*2210*/  IMAD R17, R72, R17, RZ ;  /* 0x0000001148117224 */ /* 0x000fc800078e02ff */
[----:B------:R-:W-:Y:S01]  /*2220*/  IMAD R6, R72, R19, RZ ;  /* 0x0000001348067224 */ /* 0x000fe200078e02ff */
[C---:B------:R-:W-:Y:S02]  /*2230*/  ISETP.GE.AND P0, PT, R5.reuse, R17, PT ;  /* 0x000000110500720c */ /* 0x040fe40003f06270 */
[----:B------:R-:W-:Y:S02]  /*2240*/  IADD3 R17, PT, PT, -R5, RZ, RZ ;  /* 0x000000ff05117210 */ /* 0x000fe40007ffe1ff */
[----:B------:R-:W-:Y:S01]  /*2250*/  ISETP.GE.OR P0, PT, R7, R6, P0 ;  /* 0x000000060700720c */ /* 0x000fe20000706670 */
[----:B------:R-:W-:-:S04]  /*2260*/  IMAD.HI.U32 R6, R5, R2, RZ ;  /* 0x0000000205067227 */ /* 0x000fc800078e00ff */
[----:B------:R-:W-:Y:S01]  /*2270*/  IMAD R8, R4, R17, R8 ;  /* 0x0000001104087224 */ /* 0x000fe200078e0208 */
[----:B------:R-:W-:-:S04]  /*2280*/  SHF.R.U32.HI R6, RZ, R3, R6 ;  /* 0x00000003ff067219 */ /* 0x000fc80000011606 */
[----:B------:R-:W-:-:S03]  /*2290*/  SEL R6, R5, R6, !P3 ;  /* 0x0000000605067207 */ /* 0x000fc60005800000 */
[----:B------:R-:W-:-:S04]  /*22a0*/  @!P0 IMAD.HI.U32 R16, R7, R2, RZ ;  /* 0x0000000207108227 */ /* 0x000fc800078e00ff */
[----:B------:R-:W-:Y:S01]  /*22b0*/  IMAD.MOV R2, RZ, RZ, -R6 ;  /* 0x000000ffff027224 */ /* 0x000fe200078e0a06 */
[----:B------:R-:W-:-:S03]  /*22c0*/  @!P0 SHF.R.U32.HI R16, RZ, R3, R16 ;  /* 0x00000003ff108219 */ /* 0x000fc60000011610 */
[----:B------:R-:W-:Y:S01]  /*22d0*/  IMAD R2, R72, R2, R5 ;  /* 0x0000000248027224 */ /* 0x000fe200078e0205 */
        /* <DEDUP_REMOVED lines=9> */
.L_x_34:
[----:B------:R-:W1:Y:S02]  /*2370*/  LDCU UR8, c[0x0][0xb30] ;  /* 0x00016600ff0877ac */ /* 0x000e640008000800 */
[----:B-1----:R-:W-:-:S09]  /*2380*/  UISETP.NE.AND UP0, UPT, UR8, 0x1, UPT ;  /* 0x000000010800788c */ /* 0x002fd2000bf05270 */
[----:B------:R-:W-:Y:S05]  /*2390*/  BRA.U UP0, `(.L_x_35) ;  /* 0x0000000100407547 */ /* 0x000fea000b800000 */
[----:B------:R-:W1:Y:S08]  /*23a0*/  LDC.64 R4, c[0x0][0xb10] ;  /* 0x0002c400ff047b82 */ /* 0x000e700000000a00 */
[----:B------:R-:W2:Y:S08]  /*23b0*/  LDC.64 R2, c[0x0][0xb18] ;  /* 0x0002c600ff027b82 */ /* 0x000eb00000000a00 */
[----:B------:R-:W3:Y:S08]  /*23c0*/  LDC R6, c[0x0][0xb20] ;  /* 0x0002c800ff067b82 */ /* 0x000ef00000000800 */
[----:B------:R-:W4:Y:S01]  /*23d0*/  LDC R16, c[0x0][0xb0c] ;  /* 0x0002c300ff107b82 */ /* 0x000f220000000800 */
[----:B-1----:R-:W-:-:S05]  /*23e0*/  IMAD.HI.U32 R4, R11, R4, RZ ;  /* 0x000000040b047227 */ /* 0x002fca00078e00ff */
[----:B------:R-:W-:Y:S01]  /*23f0*/  SHF.R.U32.HI R4, RZ, R5, R4 ;  /* 0x00000005ff047219 */ /* 0x000fe20000011604 */
[----:B--2---:R-:W-:Y:S01]  /*2400*/  IMAD.HI.U32 R3, R8, R3, RZ ;  /* 0x0000000308037227 */ /* 0x004fe200078e00ff */
[----:B------:R-:W-:-:S04]  /*2410*/  ISETP.NE.AND P0, PT, R2, 0x1, PT ;  /* 0x000000010200780c */ /* 0x000fc80003f05270 */
[----:B---3--:R-:W-:-:S04]  /*2420*/  SHF.R.U32.HI R3, RZ, R6, R3 ;  /* 0x00000006ff037219 */ /* 0x008fc80000011603 */
[----:B------:R-:W-:Y:S02]  /*2430*/  SEL R3, R8, R3, !P0 ;  /* 0x0000000308037207 */ /* 0x000fe40004000000 */
[----:B----4-:R-:W-:-:S04]  /*2440*/  ISETP.NE.AND P1, PT, R16, 0x1, PT ;  /* 0x000000011000780c */ /* 0x010fc80003f25270 */
[----:B------:R-:W-:-:S05]  /*2450*/  SEL R4, R11, R4, !P1 ;  /* 0x000000040b047207 */ /* 0x000fca0004800000 */
[----:B------:R-:W-:Y:S02]  /*2460*/  IMAD.IADD R5, R3, 0x1, -R4 ;  /* 0x0000000103057824 */ /* 0x000fe400078e0a04 */
[----:B------:R-:W-:Y:S02]  /*2470*/  IMAD.IADD R3, R4, 0x1, -R3 ;  /* 0x0000000104037824 */ /* 0x000fe400078e0a03 */
[----:B------:R-:W-:Y:S02]  /*2480*/  IMAD R11, R5, R16, R11 ;  /* 0x00000010050b7224 */ /* 0x000fe400078e020b */
[----:B------:R-:W-:-:S07]  /*2490*/  IMAD R8, R3, R2, R8 ;  /* 0x0000000203087224 */ /* 0x000fce00078e0208 */
.L_x_35:
[----:B------:R-:W-:Y:S01]  /*24a0*/  VIADD R14, R14, 0x1 ;  /* 0x000000010e0e7836 */ /* 0x000fe20000000000 */
[----:B------:R-:W-:Y:S01]  /*24b0*/  PLOP3.LUT P1, PT, PT, PT, PT, 0x80, 0x8 ;  /* 0x000000000008781c */ /* 0x000fe20003f2f070 */
[----:B------:R-:W-:Y:S02]  /*24c0*/  IMAD.IADD R21, R11, 0x1, R170 ;  /* 0x000000010b157824 */ /* 0x000fe400078e02aa */
[----:B------:R-:W-:Y:S01]  /*24d0*/  IMAD.IADD R20, R8, 0x1, R147 ;  /* 0x0000000108147824 */ /* 0x000fe200078e0293 */
[----:B------:R-:W-:-:S04]  /*24e0*/  ISETP.NE.AND P0, PT, R14, 0x2, PT ;  /* 0x000000020e00780c */ /* 0x000fc80003f05270 */
[----:B------:R-:W-:Y:S02]  /*24f0*/  SEL R2, RZ, 0x1, P0 ;  /* 0x00000001ff027807 */ /* 0x000fe40000000000 */
[----:B------:R-:W-:Y:S02]  /*2500*/  SEL R14, R14, RZ, P0 ;  /* 0x000000ff0e0e7207 */ /* 0x000fe40000000000 */
[----:B------:R-:W-:Y:S01]  /*2510*/  LOP3.LUT R13, R13, R2, RZ, 0x3c, !PT ;  /* 0x000000020d0d7212 */ /* 0x000fe200078e3cff */
[----:B------:R-:W-:Y:S06]  /*2520*/  @P2 BRA `(.L_x_36) ;  /* 0xfffffff000a02947 */ /* 0x000fec000383ffff */
[----:B------:R-:W-:Y:S01]  /*2530*/  UIADD3 UR4, UPT, UPT, UR4, 0xc0, URZ ;  /* 0x000000c004047890 */ /* 0x000fe2000fffe0ff */
[----:B------:R-:W-:-:S03]  /*2540*/  SHF.L.U32 R3, R15, 0x1f, RZ ;  /* 0x0000001f0f037819 */ /* 0x000fc600000006ff */
[----:B------:R-:W-:-:S09]  /*2550*/  ULEA UR5, UR6, UR4, 0x3 ;  /* 0x0000000406057291 */ /* 0x000fd2000f8e18ff */
[----:B------:R-:W1:Y:S02]  /*2560*/  SYNCS.PHASECHK.TRANS64.TRYWAIT P0, [UR5], R3 ;  /* 0x00000003ff0075a7 */ /* 0x000e640008001105 */
[----:B-1----:R-:W-:Y:S05]  /*2570*/  @!P0 BRA `(.L_x_37) ;  /* 0x0000006800988947 */ /* 0x002fea0003800000 */
.L_x_132:
[----:B------:R-:W-:-:S04]  /*2580*/  UIADD3 UR6, UPT, UPT, UR6, 0x1, URZ ;  /* 0x0000000106067890 */ /* 0x000fc8000fffe0ff */
[----:B------:R-:W-:-:S04]  /*2590*/  UISETP.NE.AND UP0, UPT, UR6, 0x18, UPT ;  /* 0x000000180600788c */ /* 0x000fc8000bf05270 */
[----:B------:R-:W-:Y:S02]  /*25a0*/  USEL UR7, URZ, 0x1, UP0 ;  /* 0x00000001ff077887 */ /* 0x000fe40008000000 */
[----:B------:R-:W-:-:S04]  /*25b0*/  USEL UR6, UR6, URZ, UP0 ;  /* 0x000000ff06067287 */ /* 0x000fc80008000000 */
[----:B------:R-:W-:Y:S01]  /*25c0*/  ULEA UR5, UR6, UR4, 0x3 ;  /* 0x0000000406057291 */ /* 0x000fe2000f8e18ff */
[----:B------:R-:W-:-:S04]  /*25d0*/  LOP3.LUT R2, R15, UR7, RZ, 0x3c, !PT ;  /* 0x000000070f027c12 */ /* 0x000fc8000f8e3cff */
[----:B-1----:R-:W-:-:S04]  /*25e0*/  SHF.L.U32 R3, R2, 0x1f, RZ ;  /* 0x0000001f02037819 */ /* 0x002fc800000006ff */
[----:B------:R-:W1:Y:S02]  /*25f0*/  SYNCS.PHASECHK.TRANS64.TRYWAIT P0, [UR5], R3 ;  /* 0x00000003ff0075a7 */ /* 0x000e640008001105 */
[----:B-1----:R-:W-:Y:S05]  /*2600*/  @!P0 BRA `(.L_x_38) ;  /* 0x00000068008c8947 */ /* 0x002fea0003800000 */
.L_x_134:
        /* <DEDUP_REMOVED lines=9> */
.L_x_136:
        /* <DEDUP_REMOVED lines=9> */
.L_x_138:
        /* <DEDUP_REMOVED lines=9> */
.L_x_140:
        /* <DEDUP_REMOVED lines=9> */
.L_x_142:
        /* <DEDUP_REMOVED lines=9> */
.L_x_144:
        /* <DEDUP_REMOVED lines=9> */
.L_x_146:
        /* <DEDUP_REMOVED lines=9> */
.L_x_148:
        /* <DEDUP_REMOVED lines=9> */
.L_x_150:
        /* <DEDUP_REMOVED lines=9> */
.L_x_152:
        /* <DEDUP_REMOVED lines=9> */
.L_x_154:
        /* <DEDUP_REMOVED lines=9> */
.L_x_156:
        /* <DEDUP_REMOVED lines=9> */
.L_x_158:
        /* <DEDUP_REMOVED lines=9> */
.L_x_160:
        /* <DEDUP_REMOVED lines=9> */
.L_x_162:
        /* <DEDUP_REMOVED lines=9> */
.L_x_164:
        /* <DEDUP_REMOVED lines=9> */
.L_x_166:
        /* <DEDUP_REMOVED lines=9> */
.L_x_168:
        /* <DEDUP_REMOVED lines=9> */
.L_x_170:
        /* <DEDUP_REMOVED lines=9> */
.L_x_172:
        /* <DEDUP_REMOVED lines=9> */
.L_x_174:
        /* <DEDUP_REMOVED lines=9> */
.L_x_176:
[----:B------:R-:W-:-:S04]  /*31e0*/  UIADD3 UR6, UPT, UPT, UR6, 0x1, URZ ;  /* 0x0000000106067890 */ /* 0x000fc8000fffe0ff */
[----:B------:R-:W-:-:S04]  /*31f0*/  UISETP.NE.AND UP0, UPT, UR6, 0x18, UPT ;  /* 0x000000180600788c */ /* 0x000fc8000bf05270 */
[----:B------:R-:W-:Y:S02]  /*3200*/  USEL UR5, URZ, 0x1, UP0 ;  /* 0x00000001ff057887 */ /* 0x000fe40008000000 */
[----:B------:R-:W-:-:S04]  /*3210*/  USEL UR6, UR6, URZ, UP0 ;  /* 0x000000ff06067287 */ /* 0x000fc80008000000 */
[----:B------:R-:W-:Y:S01]  /*3220*/  ULEA UR6, UR6, UR4, 0x3 ;  /* 0x0000000406067291 */ /* 0x000fe2000f8e18ff */
[----:B-1----:R-:W-:-:S04]  /*3230*/  LOP3.LUT R3, R2, UR5, RZ, 0x3c, !PT ;  /* 0x0000000502037c12 */ /* 0x002fc8000f8e3cff */
[----:B------:R-:W-:Y:S01]  /*3240*/  SHF.L.U32 R3, R3, 0x1f, RZ ;  /* 0x0000001f03037819 */ /* 0x000fe200000006ff */
[----:B----4-:R-:W-:-:S07]  /*3250*/  IMAD.U32 R0, RZ, RZ, UR6 ;  /* 0x00000006ff007e24 */ /* 0x010fce000f8e00ff */
.L_x_60:
[----:B-1----:R1:W2:Y:S02]  /*3260*/  SYNCS.PHASECHK.TRANS64.TRYWAIT P0, [R0+URZ], R3 ;  /* 0x00000003000075a7 */ /* 0x0022a400080011ff */
[----:B--2---:R-:W-:Y:S05]  /*3270*/  @!P0 NANOSLEEP.SYNCS 0x989680 ;  /* 0x009896800000895d */ /* 0x004fea0003900000 */
[----:B------:R-:W2:Y:S02]  /*3280*/  @!P0 SYNCS.PHASECHK.TRANS64 P0, [R0+URZ], R3 ;  /* 0x00000003000085a7 */ /* 0x000ea400080010ff */
[----:B--2---:R-:W-:Y:S05]  /*3290*/  @P0 EXIT ;  /* 0x000000000000094d */ /* 0x004fea0003800000 */
[----:B------:R-:W-:Y:S05]  /*32a0*/  BRA `(.L_x_60) ;  /* 0xfffffffc00ec7947 */ /* 0x000fea000383ffff */
.L_x_18:
[----:B------:R-:W-:-:S04]  /*32b0*/  UISETP.NE.AND UP1, UPT, UR37, URZ, UPT ;  /* 0x000000ff2500728c */ /* 0x000fc8000bf25270 */
[----:B------:R-:W-:-:S09]  /*32c0*/  UISETP.NE.OR UP1, UPT, UR8, 0x1, UP1 ;  /* 0x000000010800788c */ /* 0x000fd20008f25670 */
[----:B------:R-:W-:Y:S05]  /*32d0*/  BRA.U UP1, `(.L_x_61) ;  /* 0x0000000501487547 */ /* 0x000fea000b800000 */
[----:B------:R-:W-:Y:S01]  /*32e0*/  ISETP.NE.AND P2, PT, R2, RZ, PT ;  /* 0x000000ff0200720c */ /* 0x000fe20003f45270 */
[----:B------:R-:W-:Y:S01]  /*32f0*/  IMAD.MOV.U32 R12, RZ, RZ, 0x1 ;  /* 0x00000001ff0c7424 */ /* 0x000fe200078e00ff */
[----:B------:R-:W-:Y:S02]  /*3300*/  CS2R R10, SRZ ;  /* 0x00000000000a7805 */ /* 0x000fe4000001ff00 */
[----:B------:R-:W-:Y:S01]  /*3310*/  CS2R R8, SRZ ;  /* 0x0000000000087805 */ /* 0x000fe2000001ff00 */
[----:B------:R-:W-:Y:S01]  /*3320*/  UMOV UR4, 0x400 ;  /* 0x0000040000047882 */ /* 0x000fe20000000000 */
[----:B------:R-:W-:Y:S01]  /*3330*/  UMOV UR6, URZ ;  /* 0x000000ff00067c82 */ /* 0x000fe20008000000 */
[----:B------:R-:W-:-:S12]  /*3340*/  ULEA UR37, UR37, UR4, 0x18 ;  /* 0x0000000425257291 */ /* 0x000fd8000f8ec0ff */
.L_x_65:
[----:B------:R-:W-:Y:S02]  /*3350*/  LEA R0, R8, UR37, 0x3 ;  /* 0x0000002508007c11 */ /* 0x000fe4000f8e18ff */
[----:B------:R-:W-:-:S03]  /*3360*/  SHF.L.U32 R5, R9, 0x1f, RZ ;  /* 0x0000001f09057819 */ /* 0x000fc600000006ff */
[----:B------:R-:W-:Y:S01]  /*3370*/  VIADD R4, R0, 0x220 ;  /* 0x0000022000047836 */ /* 0x000fe20000000000 */
[----:B------:R-:W1:Y:S02]  /*3380*/  SYNCS.PHASECHK.TRANS64.TRYWAIT P0, [R0+URZ+0x210], R5 ;  /* 0x00021005000075a7 */ /* 0x000e6400080011ff */
[----:B-1----:R-:W-:Y:S05]  /*3390*/  @!P0 BRA `(.L_x_62) ;  /* 0x0000006400388947 */ /* 0x002fea0003800000 */
.L_x_177:
[----:B------:R-:W-:Y:S01]  /*33a0*/  ULEA UR5, UR6, UR37, 0x3 ;  /* 0x0000002506057291 */ /* 0x000fe2000f8e18ff */
[----:B------:R-:W-:Y:S02]  /*33b0*/  PRMT R4, RZ, 0x654, R4 ;  /* 0x00000654ff047816 */ /* 0x000fe40000000004 */
[----:B-1----:R-:W-:Y:S01]  /*33c0*/  SHF.L.U32 R5, R12, 0x1f, RZ ;  /* 0x0000001f0c057819 */ /* 0x002fe200000006ff */
[----:B------:R-:W-:Y:S01]  /*33d0*/  UIADD3 UR4, UPT, UPT, UR5, 0x1b0, URZ ;  /* 0x000001b005047890 */ /* 0x000fe2000fffe0ff */
[----:B------:R1:W-:Y:S05]  /*33e0*/  SYNCS.ARRIVE.TRANS64.RED.A1T0 RZ, [R4+URZ], RZ ;  /* 0x000000ff04ff79a7 */ /* 0x0003ea00081004ff */
[----:B------:R-:W-:Y:S01]  /*33f0*/  IMAD.U32 R7, RZ, RZ, UR4 ;  /* 0x00000004ff077e24 */ /* 0x000fe2000f8e00ff */
[----:B------:R-:W2:Y:S04]  /*3400*/  SYNCS.PHASECHK.TRANS64.TRYWAIT P0, [UR5+0x1c0], R5 ;  /* 0x0001c005ff0075a7 */ /* 0x000ea80008001105 */
[----:B------:R-:W-:Y:S01]  /*3410*/  PRMT R6, R2, 0x654, R7 ;  /* 0x0000065402067816 */ /* 0x000fe20000000007 */
[----:B-1----:R-:W-:Y:S01]  /*3420*/  @!P2 IMAD.MOV.U32 R4, RZ, RZ, 0x10 ;  /* 0x00000010ff04a424 */ /* 0x002fe200078e00ff */
[----:B--2---:R-:W-:Y:S06]  /*3430*/  @!P0 BRA `(.L_x_63) ;  /* 0x0000006400248947 */ /* 0x004fec0003800000 */
.L_x_179:
[----:B------:R-:W-:Y:S01]  /*3440*/  ULEA UR4, UR6, UR37, 0x4 ;  /* 0x0000002506047291 */ /* 0x000fe2000f8e20ff */
[----:B------:R-:W-:Y:S01]  /*3450*/  SEL R3, R6, R3, !P2 ;  /* 0x0000000306037207 */ /* 0x000fe20005000000 */
[----:B------:R-:W-:Y:S01]  /*3460*/  UIADD3 UR5, UPT, UPT, UR5, 0x1b0, URZ ;  /* 0x000001b005057890 */ /* 0x000fe2000fffe0ff */
[----:B-1----:R-:W-:Y:S01]  /*3470*/  LEA R0, R11, UR37, 0x3 ;  /* 0x000000250b007c11 */ /* 0x002fe2000f8e18ff */
[----:B------:R-:W-:Y:S01]  /*3480*/  UIADD3 UR4, UPT, UPT, UR4, 0x240, URZ ;  /* 0x0000024004047890 */ /* 0x000fe2000fffe0ff */
[----:B------:R-:W-:Y:S01]  /*3490*/  SHF.L.U32 R5, R10, 0x1f, RZ ;  /* 0x0000001f0a057819 */ /* 0x000fe200000006ff */
[----:B------:R1:W-:Y:S01]  /*34a0*/  @!P2 SYNCS.ARRIVE.TRANS64.RED RZ, [R3+URZ], R4 ;  /* 0x0000000403ffa9a7 */ /* 0x0003e200080004ff */
[----:B------:R-:W-:Y:S01]  /*34b0*/  UIADD3 UR6, UPT, UPT, UR6, 0x1, URZ ;  /* 0x0000000106067890 */ /* 0x000fe2000fffe0ff */
[----:B------:R-:W-:-:S03]  /*34c0*/  VIADD R8, R8, 0x1 ;  /* 0x0000000108087836 */ /* 0x000fc60000000000 */
[----:B------:R-:W-:Y:S02]  /*34d0*/  UISETP.NE.AND UP0, UPT, UR6, 0x2, UPT ;  /* 0x000000020600788c */ /* 0x000fe4000bf05270 */
[----:B------:R-:W-:Y:S06]  /*34e0*/  UGETNEXTWORKID.BROADCAST [UR4], [UR5] ;  /* 0x00000000040073ca */ /* 0x000fec0008000100 */
[----:B------:R-:W-:Y:S01]  /*34f0*/  USEL UR4, URZ, 0x1, UP0 ;  /* 0x00000001ff047887 */ /* 0x000fe20008000000 */
[----:B------:R-:W-:Y:S01]  /*3500*/  ISETP.NE.AND P0, PT, R8, 0x2, PT ;  /* 0x000000020800780c */ /* 0x000fe20003f05270 */
[----:B------:R-:W-:Y:S01]  /*3510*/  USEL UR6, UR6, URZ, UP0 ;  /* 0x000000ff06067287 */ /* 0x000fe20008000000 */
[----:B------:R-:W2:Y:S03]  /*3520*/  SYNCS.PHASECHK.TRANS64.TRYWAIT P1, [R0+URZ+0x1b0], R5 ;  /* 0x0001b005000075a7 */ /* 0x000ea600080211ff */
[----:B------:R-:W-:Y:S01]  /*3530*/  LOP3.LUT R12, R12, UR4, RZ, 0x3c, !PT ;  /* 0x000000040c0c7c12 */ /* 0x000fe2000f8e3cff */
[----:B-12---:R-:W-:Y:S07]  /*3540*/  @!P1 BRA `(.L_x_64) ;  /* 0x0000006000f89947 */ /* 0x006fee0003800000 */
.L_x_180:
[C---:B------:R-:W-:Y:S01]  /*3550*/  LEA R4, R11.reuse, UR37, 0x4 ;  /* 0x000000250b047c11 */ /* 0x040fe2000f8e20ff */
[----:B-1----:R-:W-:Y:S01]  /*3560*/  VIADD R0, R0, 0x1c0 ;  /* 0x000001c000007836 */ /* 0x002fe20000000000 */
[----:B------:R-:W-:Y:S01]  /*3570*/  SEL R8, R8, RZ, P0 ;  /* 0x000000ff08087207 */ /* 0x000fe20000000000 */
[----:B------:R-:W-:-:S03]  /*3580*/  VIADD R11, R11, 0x1 ;  /* 0x000000010b0b7836 */ /* 0x000fc60000000000 */
[----:B------:R-:W1:Y:S01]  /*3590*/  LDS.128 R4, [R4+0x240] ;  /* 0x0002400004047984 */ /* 0x000e620000000c00 */
[----:B------:R-:W-:Y:S02]  /*35a0*/  PRMT R0, RZ, 0x654, R0 ;  /* 0x00000654ff007816 */ /* 0x000fe40000000000 */
[C---:B------:R-:W-:Y:S01]  /*35b0*/  ISETP.NE.AND P1, PT, R11.reuse, 0x2, PT ;  /* 0x000000020b00780c */ /* 0x040fe20003f25270 */
[----:B------:R-:W-:Y:S01]  /*35c0*/  @!PT LDS RZ, [RZ] ;  /* 0x00000000fffff984 */ /* 0x000fe20000000800 */
[----:B------:R-:W-:Y:S01]  /*35d0*/  @!PT LDS RZ, [RZ] ;  /* 0x00000000fffff984 */ /* 0x000fe20000000800 */
[----:B------:R-:W-:Y:S01]  /*35e0*/  @!PT LDS RZ, [RZ] ;  /* 0x00000000fffff984 */ /* 0x000fe20000000800 */
[----:B------:R-:W-:Y:S01]  /*35f0*/  @!PT LDS RZ, [RZ] ;  /* 0x00000000fffff984 */ /* 0x000fe20000000800 */
[----:B------:R2:W-:Y:S06]  /*3600*/  MEMBAR.ALL.CTA ;  /* 0x0000000000007992 */ /* 0x0005ec0000008000 */
[----:B--2---:R-:W2:Y:S01]  /*3610*/  FENCE.VIEW.ASYNC.S ;  /* 0x00000000000073c6 */ /* 0x004ea20000000000 */
[----:B------:R-:W-:Y:S01]  /*3620*/  SEL R11, R11, RZ, P1 ;  /* 0x000000ff0b0b7207 */ /* 0x000fe20000800000 */
[----:B--2---:R2:W-:Y:S01]  /*3630*/  SYNCS.ARRIVE.TRANS64.RED.A1T0 RZ, [R0+URZ], RZ ;  /* 0x000000ff00ff79a7 */ /* 0x0045e200081004ff */
[----:B-1----:R-:W-:-:S02]  /*3640*/  LOP3.LUT P3, RZ, R6, 0x1, RZ, 0xc0, !PT ;  /* 0x0000000106ff7812 */ /* 0x002fc4000786c0ff */
[----:B------:R-:W-:-:S04]  /*3650*/  SEL R5, RZ, 0x1, P1 ;  /* 0x00000001ff057807 */ /* 0x000fc80000800000 */
[----:B------:R-:W-:Y:S02]  /*3660*/  LOP3.LUT R10, R10, R5, RZ, 0x3c, !PT ;  /* 0x000000050a0a7212 */ /* 0x000fe400078e3cff */
[----:B--2---:R-:W-:-:S04]  /*3670*/  SEL R0, RZ, 0x1, P0 ;  /* 0x00000001ff007807 */ /* 0x004fc80000000000 */
[----:B------:R-:W-:Y:S01]  /*3680*/  LOP3.LUT R9, R9, R0, RZ, 0x3c, !PT ;  /* 0x0000000009097212 */ /* 0x000fe200078e3cff */
[----:B------:R-:W-:Y:S06]  /*3690*/  @P3 BRA `(.L_x_65) ;  /* 0xfffffffc002c3947 */ /* 0x000fec000383ffff */
[----:B------:R-:W-:Y:S01]  /*36a0*/  ULEA UR5, UR6, UR37, 0x3 ;  /* 0x0000002506057291 */ /* 0x000fe2000f8e18ff */
[----:B------:R-:W-:-:S08]  /*36b0*/  SHF.L.U32 R3, R12, 0x1f, RZ ;  /* 0x0000001f0c037819 */ /* 0x000fd000000006ff */
[----:B------:R-:W1:Y:S02]  /*36c0*/  SYNCS.PHASECHK.TRANS64 P0, [UR5+0x1c0], R3 ;  /* 0x0001c003ff0075a7 */ /* 0x000e640008001005 */
[----:B-1----:R-:W-:Y:S05]  /*36d0*/  @P0 BRA `(.L_x_66) ;  /* 0x0000000000080947 */ /* 0x002fea0003800000 */
[----:B------:R-:W1:Y:S02]  /*36e0*/  SYNCS.PHASECHK.TRANS64.TRYWAIT P0, [UR5+0x1c0], R3 ;  /* 0x0001c003ff0075a7 */ /* 0x000e640008001105 */
[----:B-1----:R-:W-:Y:S05]  /*36f0*/  @!P0 BRA `(.L_x_67) ;  /* 0x0000006000a08947 */ /* 0x002fea0003800000 */
.L_x_66:
[----:B------:R-:W-:-:S04]  /*3700*/  UIADD3 UR4, UPT, UPT, UR6, 0x1, URZ ;  /* 0x0000000106047890 */ /* 0x000fc8000fffe0ff */
[----:B------:R-:W-:-:S04]  /*3710*/  UISETP.NE.AND UP0, UPT, UR4, 0x2, UPT ;  /* 0x000000020400788c */ /* 0x000fc8000bf05270 */
[----:B------:R-:W-:Y:S02]  /*3720*/  USEL UR7, URZ, 0x1, UP0 ;  /* 0x00000001ff077887 */ /* 0x000fe40008000000 */
[----:B------:R-:W-:-:S04]  /*3730*/  USEL UR4, UR4, URZ, UP0 ;  /* 0x000000ff04047287 */ /* 0x000fc80008000000 */
[----:B------:R-:W-:Y:S01]  /*3740*/  ULEA UR4, UR4, UR37, 0x3 ;  /* 0x0000002504047291 */ /* 0x000fe2000f8e18ff */
[----:B-1----:R-:W-:-:S04]  /*3750*/  LOP3.LUT R3, R12, UR7, RZ, 0x3c, !PT ;  /* 0x000000070c037c12 */ /* 0x002fc8000f8e3cff */
[----:B------:R-:W-:-:S04]  /*3760*/  SHF.L.U32 R0, R3, 0x1f, RZ ;  /* 0x0000001f03007819 */ /* 0x000fc800000006ff */
[----:B------:R-:W1:Y:S02]  /*3770*/  SYNCS.PHASECHK.TRANS64 P0, [UR4+0x1c0], R0 ;  /* 0x0001c000ff0075a7 */ /* 0x000e640008001004 */
[----:B-1----:R-:W-:Y:S05]  /*3780*/  @P0 EXIT ;  /* 0x000000000000094d */ /* 0x002fea0003800000 */
[----:B------:R-:W-:Y:S02]  /*3790*/  SHF.L.U32 R3, R3, 0x1f, RZ ;  /* 0x0000001f03037819 */ /* 0x000fe400000006ff */
[----:B------:R-:W-:-:S07]  /*37a0*/  MOV R0, UR4 ;  /* 0x0000000400007c02 */ /* 0x000fce0008000f00 */
.L_x_68:
[----:B-1----:R1:W2:Y:S02]  /*37b0*/  SYNCS.PHASECHK.TRANS64.TRYWAIT P0, [R0+URZ+0x1c0], R3 ;  /* 0x0001c003000075a7 */ /* 0x0022a400080011ff */
[----:B--2---:R-:W-:Y:S05]  /*37c0*/  @!P0 NANOSLEEP.SYNCS 0x989680 ;  /* 0x009896800000895d */ /* 0x004fea0003900000 */
[----:B------:R-:W2:Y:S02]  /*37d0*/  @!P0 SYNCS.PHASECHK.TRANS64 P0, [R0+URZ+0x1c0], R3 ;  /* 0x0001c003000085a7 */ /* 0x000ea400080010ff */
[----:B--2---:R-:W-:Y:S05]  /*37e0*/  @P0 EXIT ;  /* 0x000000000000094d */ /* 0x004fea0003800000 */
[----:B------:R-:W-:Y:S05]  /*37f0*/  BRA `(.L_x_68) ;  /* 0xfffffffc00ec7947 */ /* 0x000fea000383ffff */
.L_x_61:
[----:B------:R-:W-:-:S09]  /*3800*/  UISETP.NE.AND UP1, UPT, UR8, URZ, UPT ;  /* 0x000000ff0800728c */ /* 0x000fd2000bf25270 */
[----:B------:R-:W-:Y:S05]  /*3810*/  BRA.U UP1, `(.L_x_69) ;  /* 0x0000000d015c7547 */ /* 0x000fea000b800000 */
[----:B------:R-:W-:Y:S01]  /*3820*/  UMOV UR4, 0x40 ;  /* 0x0000004000047882 */ /* 0x000fe20000000000 */
[----:B------:R-:W-:Y:S01]  /*3830*/  NOP ;  /* 0x0000000000007918 */ /* 0x000fe20000000000 */
[----:B------:R-:W-:Y:S01]  /*3840*/  ULEA UR4, UR37, UR4, 0x18 ;  /* 0x0000000425047291 */ /* 0x000fe2000f8ec0ff */
[----:B------:R-:W-:Y:S02]  /*3850*/  UMOV UR5, 0x400 ;  /* 0x0000040000057882 */ /* 0x000fe40000000000 */
[----:B------:R-:W-:-:S06]  /*3860*/  ULEA UR37, UR37, UR5, 0x18 ;  /* 0x0000000525257291 */ /* 0x000fcc000f8ec0ff */
[----:B------:R-:W1:Y:S02]  /*3870*/  LDS.U8 R0, [UR4+0x1c] ;  /* 0x00001c04ff007984 */ /* 0x000e640008000000 */
[----:B-1----:R-:W-:-:S13]  /*3880*/  ISETP.NE.AND P0, PT, R0, RZ, PT ;  /* 0x000000ff0000720c */ /* 0x002fda0003f05270 */
[----:B------:R-:W-:Y:S05]  /*3890*/  @P0 BRA `(.L_x_70) ;  /* 0x0000000000580947 */ /* 0x000fea0003800000 */
[----:B------:R-:W-:-:S13]  /*38a0*/  ELECT P0, URZ, PT ;  /* 0x0000000000ff782f */ /* 0x000fda0003800000 */
[----:B------:R-:W-:Y:S05]  /*38b0*/  @!P0 BRA `(.L_x_71) ;  /* 0x0000000000608947 */ /* 0x000fea0003800000 */
[----:B------:R-:W-:Y:S01]  /*38c0*/  UMOV UR5, 0x10 ;  /* 0x0000001000057882 */ /* 0x000fe20000000000 */
[----:B------:R-:W-:Y:S01]  /*38d0*/  HFMA2 R0, -RZ, RZ, 0, 5.9604644775390625e-08 ;  /* 0x00000001ff007431 */ /* 0x000fe200000001ff */
[----:B------:R-:W-:-:S03]  /*38e0*/  MOV R2, 0xffff ;  /* 0x0000ffff00027802 */ /* 0x000fc60000000f00 */
[----:B------:R-:W-:Y:S04]  /*38f0*/  DEPBAR.LE SB1, 0x36 ;  /* 0x00009d800000791a */ /* 0x000fe80000000000 */
[----:B------:R-:W1:Y:S02]  /*3900*/  UTCATOMSWS.FIND_AND_SET.ALIGN UP0, UR5, UR5 ;  /* 0x00000005000575e3 */ /* 0x000e640008000800 */
[----:B-1----:R-:W-:Y:S01]  /*3910*/  MOV R3, UR5 ;  /* 0x0000000500037c02 */ /* 0x002fe20008000f00 */
[----:B------:R-:W-:Y:S06]  /*3920*/  BRA.U UP0, `(.L_x_72) ;  /* 0x0000000100187547 */ /* 0x000fec000b800000 */
.L_x_73:
[----:B------:R-:W-:Y:S05]  /*3930*/  NANOSLEEP 0x64 ;  /* 0x000000640000795d */ /* 0x000fea0003800000 */
[----:B------:R-:W-:-:S05]  /*3940*/  UMOV UR5, 0x10 ;  /* 0x0000001000057882 */ /* 0x000fca0000000000 */
[----:B------:R-:W-:Y:S04]  /*3950*/  DEPBAR.LE SB1, 0x36 ;  /* 0x00009d800000791a */ /* 0x000fe80000000000 */
[----:B------:R-:W1:Y:S02]  /*3960*/  UTCATOMSWS.FIND_AND_SET.ALIGN UP0, UR5, UR5 ;  /* 0x00000005000575e3 */ /* 0x000e640008000800 */
[----:B-1----:R-:W-:Y:S01]  /*3970*/  MOV R3, UR5 ;  /* 0x0000000500037c02 */ /* 0x002fe20008000f00 */
[----:B------:R-:W-:Y:S05]  /*3980*/  BRA.U !UP0, `(.L_x_73) ;  /* 0xfffffffd08e87547 */ /* 0x000fea000b83ffff */
.L_x_72:
[-C--:B------:R-:W-:Y:S02]  /*3990*/  SHF.L.U32 R2, R2, R3.reuse, RZ ;  /* 0x0000000302027219 */ /* 0x080fe400000006ff */
[----:B------:R-:W-:Y:S01]  /*39a0*/  SHF.L.U32 R0, R0, R3, RZ ;  /* 0x0000000300007219 */ /* 0x000fe200000006ff */
[----:B------:R-:W-:Y:S02]  /*39b0*/  IMAD.SHL.U32 R3, R3, 0x20, RZ ;  /* 0x0000002003037824 */ /* 0x000fe400078e00ff */
[----:B------:R1:W-:Y:S04]  /*39c0*/  ATOMS.OR RZ, [UR4+0x14], R2 ;  /* 0x00001402ffff798c */ /* 0x0003e8000b000004 */
[----:B------:R1:W-:Y:S04]  /*39d0*/  ATOMS.OR RZ, [UR4+0x18], R0 ;  /* 0x00001800ffff798c */ /* 0x0003e8000b000004 */
[----:B------:R1:W-:Y:S01]  /*39e0*/  STS [UR37+0x260], R3 ;  /* 0x00026003ff007988 */ /* 0x0003e20008000825 */
[----:B------:R-:W-:Y:S05]  /*39f0*/  BRA `(.L_x_71) ;  /* 0x0000000000107947 */ /* 0x000fea0003800000 */
.L_x_70:
[----:B------:R-:W-:Y:S02]  /*3a00*/  MOV R0, 0xffffffff ;  /* 0xffffffff00007802 */ /* 0x000fe40000000f00 */
[----:B------:R-:W-:-:S03]  /*3a10*/  MOV R2, 0x3a40 ;  /* 0x00003a4000027802 */ /* 0x000fc60000000f00 */
[----:B------:R1:W-:Y:S04]  /*3a20*/  STS [UR37+0x260], R0 ;  /* 0x00026000ff007988 */ /* 0x0003e80008000825 */
[----:B-1-3-5:R-:W-:Y:S05]  /*3a30*/  CALL.REL.NOINC `($__internal_1_$__cuda_sm10x_tcgen05_guardrail_trap_phase_invalid_during_alloc) ;  /* 0x00000064005c7944 */ /* 0x02afea0003c00000 */
.L_x_71:
[----:B------:R-:W-:Y:S05]  /*3a40*/  WARPSYNC.ALL ;  /* 0x0000000000007948 */ /* 0x000fea0003800000 */
[----:B------:R-:W2:Y:S01]  /*3a50*/  S2UR UR6, SR_CgaCtaId ;  /* 0x00000000000679c3 */ /* 0x000ea20000008800 */
[----:B------:R-:W-:Y:S01]  /*3a60*/  UMOV UR4, 0x400 ;  /* 0x0000040000047882 */ /* 0x000fe20000000000 */
[----:B------:R-:W-:-:S06]  /*3a70*/  NOP ;  /* 0x0000000000007918 */ /* 0x000fcc0000000000 */
[----:B------:R-:W-:Y:S06]  /*3a80*/  BAR.ARV 0x6, 0xa0 ;  /* 0x0182800000007b1d */ /* 0x000fec0000002000 */
[----:B------:R-:W4:Y:S01]  /*3a90*/  LDCU UR7, c[0x0][0x38c] ;  /* 0x00007180ff0777ac */ /* 0x000f220008000800 */
[----:B------:R-:W-:Y:S01]  /*3aa0*/  IMAD.MOV.U32 R11, RZ, RZ, 0x1 ;  /* 0x00000001ff0b7424 */ /* 0x000fe200078e00ff */
[----:B------:R-:W-:Y:S01]  /*3ab0*/  CS2R R8, SRZ ;  /* 0x0000000000087805 */ /* 0x000fe2000001ff00 */
[----:B------:R-:W-:Y:S01]  /*3ac0*/  IMAD.MOV.U32 R10, RZ, RZ, RZ ;  /* 0x000000ffff0a7224 */ /* 0x000fe200078e00ff */
[----:B------:R-:W-:Y:S01]  /*3ad0*/  UMOV UR16, URZ ;  /* 0x000000ff00107c82 */ /* 0x000fe20008000000 */
[----:B------:R-:W-:Y:S01]  /*3ae0*/  UMOV UR15, URZ ;  /* 0x000000ff000f7c82 */ /* 0x000fe20008000000 */
[----:B------:R-:W-:Y:S01]  /*3af0*/  UMOV UR20, 0x0 ;  /* 0x0000000000147882 */ /* 0x000fe20000000000 */
[----:B------:R-:W-:Y:S01]  /*3b00*/  UMOV UR21, 0x8218010 ;  /* 0x0821801000157882 */ /* 0x000fe20000000000 */
[----:B--2---:R-:W-:Y:S01]  /*3b10*/  ULEA UR6, UR6, UR4, 0x18 ;  /* 0x0000000406067291 */ /* 0x004fe2000f8ec0ff */
[----:B------:R-:W2:Y:S03]  /*3b20*/  LDCU UR4, c[0x0][0x38c] ;  /* 0x00007180ff0477ac */ /* 0x000ea60008000800 */
[----:B------:R-:W-:-:S02]  /*3b30*/  UIADD3 UR18, UPT, UPT, UR6, 0x8600, URZ ;  /* 0x0000860006127890 */ /* 0x000fc4000fffe0ff */
[----:B----4-:R-:W-:-:S03]  /*3b40*/  UIADD3 UR7, UPT, UPT, UR7, 0x1f, URZ ;  /* 0x0000001f07077890 */ /* 0x010fc6000fffe0ff */
[----:B-1----:R-:W1:Y:S01]  /*3b50*/  LDS R0, [UR6+0x260] ;  /* 0x00026006ff007984 */ /* 0x002e620008000800 */
[----:B------:R-:W-:Y:S02]  /*3b60*/  UIADD3 UR17, UPT, UPT, UR6, 0x20600, URZ ;  /* 0x0002060006117890 */ /* 0x000fe4000fffe0ff */
[----:B------:R-:W-:Y:S02]  /*3b70*/  USHF.R.S32.HI UR5, URZ, 0x1f, UR7 ;  /* 0x0000001fff057899 */ /* 0x000fe40008011407 */
[----:B------:R-:W-:Y:S02]  /*3b80*/  USHF.R.U32.HI UR18, URZ, 0x4, UR18 ;  /* 0x00000004ff127899 */ /* 0x000fe40008011612 */
[----:B------:R-:W-:Y:S02]  /*3b90*/  ULEA.HI UR5, UR5, UR7, URZ, 0x5 ;  /* 0x0000000705057291 */ /* 0x000fe4000f8f28ff */
[----:B------:R-:W-:Y:S02]  /*3ba0*/  USHF.R.U32.HI UR17, URZ, 0x4, UR17 ;  /* 0x00000004ff117899 */ /* 0x000fe40008011611 */
[----:B------:R-:W-:-:S02]  /*3bb0*/  USHF.R.S32.HI UR5, URZ, 0x5, UR5 ;  /* 0x00000005ff057899 */ /* 0x000fc40008011405 */
[----:B------:R-:W-:Y:S02]  /*3bc0*/  ULOP3.LUT UR18, UR18, 0x3fff, URZ, 0xc0, !UPT ;  /* 0x00003fff12127892 */ /* 0x000fe4000f8ec0ff */
[----:B------:R-:W-:Y:S02]  /*3bd0*/  UISETP.LT.AND UP0, UPT, UR5, 0x1, UPT ;  /* 0x000000010500788c */ /* 0x000fe4000bf01270 */
[----:B------:R-:W-:Y:S02]  /*3be0*/  ULOP3.LUT UR17, UR17, 0x3fff, URZ, 0xc0, !UPT ;  /* 0x00003fff11117892 */ /* 0x000fe4000f8ec0ff */
[----:B------:R-:W-:Y:S02]  /*3bf0*/  USEL UR10, UR5, 0x1, !UP0 ;  /* 0x00000001050a7887 */ /* 0x000fe4000c000000 */
[----:B--2---:R-:W-:Y:S02]  /*3c00*/  UISETP.GE.AND UP3, UPT, UR4, 0x1, UPT ;  /* 0x000000010400788c */ /* 0x004fe4000bf66270 */
[----:B------:R-:W-:Y:S01]  /*3c10*/  UIADD3 UR10, UPT, UPT, -UR10, URZ, URZ ;  /* 0x000000ff0a0a7290 */ /* 0x000fe2000fffe1ff */
[----:B-1----:R-:W-:-:S15]  /*3c20*/  R2UR UR19, R0 ;  /* 0x00000000001372ca */ /* 0x002fde00000e0000 */
.L_x_80:
[----:B------:R-:W-:Y:S02]  /*3c30*/  LEA R0, R10, UR6, 0x3 ;  /* 0x000000060a007c11 */ /* 0x000fe4000f8e18ff */
[----:B------:R-:W-:Y:S02]  /*3c40*/  SHF.L.U32 R5, R9, 0x1f, RZ ;  /* 0x0000001f09057819 */ /* 0x000fe400000006ff */
[----:B------:R-:W-:Y:S01]  /*3c50*/  PLOP3.LUT P0, PT, PT, PT, UP3, 0x80, 0x8 ;  /* 0x000000000008781c */ /* 0x000fe20003f0f038 */
[----:B------:R-:W-:Y:S01]  /*3c60*/  VIADD R3, R0, 0x1c0 ;  /* 0x000001c000037836 */ /* 0x000fe20000000000 */
[----:B-1----:R-:W1:Y:S02]  /*3c70*/  SYNCS.PHASECHK.TRANS64.TRYWAIT P1, [R0+URZ+0x1b0], R5 ;  /* 0x0001b005000075a7 */ /* 0x002e6400080211ff */
[----:B-1--4-:R-:W-:Y:S09]  /*3c80*/  @!P1 BRA `(.L_x_74) ;  /* 0x0000005c00549947 */ /* 0x012ff20003800000 */
.L_x_182:
[----:B------:R-:W-:Y:S01]  /*3c90*/  LEA R4, R10, UR6, 0x4 ;  /* 0x000000060a047c11 */ /* 0x000fe2000f8e20ff */
[----:B------:R-:W-:Y:S01]  /*3ca0*/  @UP3 ULEA UR4, UR15, UR6, 0x3 ;  /* 0x000000060f043291 */ /* 0x000fe2000f8e18ff */
[----:B------:R-:W-:Y:S01]  /*3cb0*/  PLOP3.LUT P2, PT, PT, PT, PT, 0x80, 0x8 ;  /* 0x000000000008781c */ /* 0x000fe20003f4f070 */
[----:B------:R-:W-:Y:S01]  /*3cc0*/  ULEA UR9, UR16, UR6, 0x3 ;  /* 0x0000000610097291 */ /* 0x000fe2000f8e18ff */
[----:B------:R-:W-:Y:S02]  /*3cd0*/  PRMT R3, RZ, 0x654, R3 ;  /* 0x00000654ff037816 */ /* 0x000fe40000000003 */
[----:B-1----:R-:W1:Y:S01]  /*3ce0*/  LDS.128 R4, [R4+0x240] ;  /* 0x0002400004047984 */ /* 0x002e620000000c00 */
[----:B------:R-:W-:Y:S02]  /*3cf0*/  @P0 SHF.L.U32 R2, R8, 0x1f, RZ ;  /* 0x0000001f08020819 */ /* 0x000fe400000006ff */
[----:B------:R-:W-:Y:S01]  /*3d00*/  SHF.L.U32 R0, R11, 0x1f, RZ ;  /* 0x0000001f0b007819 */ /* 0x000fe200000006ff */
[----:B------:R-:W-:Y:S01]  /*3d10*/  @!PT LDS RZ, [RZ] ;  /* 0x00000000fffff984 */ /* 0x000fe20000000800 */
[----:B------:R-:W-:Y:S01]  /*3d20*/  @!PT LDS RZ, [RZ] ;  /* 0x00000000fffff984 */ /* 0x000fe20000000800 */
[----:B------:R-:W-:Y:S01]  /*3d30*/  @!PT LDS RZ, [RZ] ;  /* 0x00000000fffff984 */ /* 0x000fe20000000800 */
[----:B------:R-:W-:Y:S01]  /*3d40*/  @!PT LDS RZ, [RZ] ;  /* 0x00000000fffff984 */ /* 0x000fe20000000800 */
[----:B------:R2:W-:Y:S06]  /*3d50*/  MEMBAR.ALL.CTA ;  /* 0x0000000000007992 */ /* 0x0005ec0000008000 */
[----:B--2---:R-:W2:Y:S02]  /*3d60*/  FENCE.VIEW.ASYNC.S ;  /* 0x00000000000073c6 */ /* 0x004ea40000000000 */
[----:B--2---:R2:W-:Y:S01]  /*3d70*/  SYNCS.ARRIVE.TRANS64.RED.A1T0 RZ, [R3+URZ], RZ ;  /* 0x000000ff03ff79a7 */ /* 0x0045e200081004ff */
[----:B------:R2:W4:Y:S01]  /*3d80*/  @P0 SYNCS.PHASECHK.TRANS64.TRYWAIT P2, [UR4], R2 ;  /* 0x00000002ff0005a7 */ /* 0x0005220008041104 */
[----:B-1----:R-:W-:Y:S01]  /*3d90*/  LOP3.LUT P1, RZ, R6, 0x1, RZ, 0xc0, !PT ;  /* 0x0000000106ff7812 */ /* 0x002fe2000782c0ff */
[----:B------:R-:W1:Y:S02]  /*3da0*/  SYNCS.PHASECHK.TRANS64.TRYWAIT P0, [UR9+0x1f0], R0 ;  /* 0x0001f000ff0075a7 */ /* 0x000e640008001109 */
[----:B-12-4-:R-:W-:Y:S10]  /*3db0*/  @!P0 BRA `(.L_x_75) ;  /* 0x0000005c001c8947 */ /* 0x016ff40003800000 */
.L_x_184:
[----:B------:R-:W-:Y:S01]  /*3dc0*/  IADD3 R10, PT, PT, R10, 0x1, RZ ;  /* 0x000000010a0a7810 */ /* 0x000fe20007ffe0ff */
[----:B------:R-:W-:Y:S06]  /*3dd0*/  BRA.U !UP3, `(.L_x_76) ;  /* 0x000000010b8c7547 */ /* 0x000fec000b800000 */
[----:B------:R-:W-:Y:S02]  /*3de0*/  ULEA UR8, UR16, UR19, 0x7 ;  /* 0x0000001310087291 */ /* 0x000fe4000f8e38ff */
[----:B------:R-:W-:Y:S01]  /*3df0*/  UPLOP3.LUT UP4, UPT, UPT, UPT, UPT, 0x40, 0x4 ;  /* 0x000000000004789c */ /* 0x000fe20003f8e870 */
[----:B------:R-:W-:Y:S01]  /*3e00*/  UMOV UR14, UR10 ;  /* 0x0000000a000e7c82 */ /* 0x000fe20008000000 */
[----:B------:R-:W-:Y:S01]  /*3e10*/  UMOV UR13, UR5 ;  /* 0x00000005000d7c82 */ /* 0x000fe20008000000 */
[----:B------:R-:W-:-:S08]  /*3e20*/  UMOV UR12, UR15 ;  /* 0x0000000f000c7c82 */ /* 0x000fd00008000000 */
.L_x_79:
[----:B------:R-:W-:Y:S02]  /*3e30*/  UIADD3 UR14, UPT, UPT, UR14, 0x1, URZ ;  /* 0x000000010e0e7890 */ /* 0x000fe4000fffe0ff */
[----:B--2---:R-:W-:Y:S02]  /*3e40*/  ULEA UR7, UR12, UR6, 0x3 ;  /* 0x000000060c077291 */ /* 0x004fe4000f8e18ff */
[----:B------:R-:W-:Y:S01]  /*3e50*/  UISETP.NE.AND UP0, UPT, UR14, URZ, UPT ;  /* 0x000000ff0e00728c */ /* 0x000fe2000bf05270 */
[----:B----4-:R-:W-:Y:S10]  /*3e60*/  @P2 BRA `(.L_x_77) ;  /* 0x00000000000c2947 */ /* 0x010ff40003800000 */
[----:B-1----:R-:W-:Y:S04]  /*3e70*/  SHF.L.U32 R3, R8, 0x1f, RZ ;  /* 0x0000001f08037819 */ /* 0x002fe800000006ff */
[----:B------:R-:W1:Y:S02]  /*3e80*/  SYNCS.PHASECHK.TRANS64.TRYWAIT P0, [UR7], R3 ;  /* 0x00000003ff0075a7 */ /* 0x000e640008001107 */
[----:B-1----:R-:W-:Y:S05]  /*3e90*/  @!P0 BRA `(.L_x_78) ;  /* 0x0000005800fc8947 */ /* 0x002fea0003800000 */
.L_x_77:
[----:B------:R-:W-:Y:S01]  /*3ea0*/  UISETP.NE.AND UP1, UPT, UR13, 0x1, UPT ;  /* 0x000000010d00788c */ /* 0x000fe2000bf25270 */
[----:B------:R-:W-:Y:S01]  /*3eb0*/  PLOP3.LUT P2, PT, PT, PT, PT, 0x80, 0x8 ;  /* 0x000000000008781c */ /* 0x000fe20003f4f070 */
[----:B------:R-:W-:Y:S02]  /*3ec0*/  UIADD3 UR15, UPT, UPT, UR12, 0x1, URZ ;  /* 0x000000010c0f7890 */ /* 0x000fe4000fffe0ff */
[----:B------:R-:W-:Y:S02]  /*3ed0*/  UIADD3 UR7, UPT, UPT, UR7, 0xc0, URZ ;  /* 0x000000c007077890 */ /* 0x000fe4000fffe0ff */
[----:B------:R-:W-:Y:S01]  /*3ee0*/  UISETP.NE.AND UP2, UPT, UR15, 0x18, UPT ;  /* 0x000000180f00788c */ /* 0x000fe2000bf45270 */
[----:B------:R-:W-:Y:S01]  /*3ef0*/  PLOP3.LUT P0, PT, PT, PT, UP1, 0x80, 0x8 ;  /* 0x000000000008781c */ /* 0x000fe20003f0f018 */
[----:B------:R-:W-:Y:S02]  /*3f00*/  UIADD3 UR13, UPT, UPT, UR13, -0x1, URZ ;  /* 0xffffffff0d0d7890 */ /* 0x000fe4000fffe0ff */
[----:B------:R-:W-:Y:S02]  /*3f10*/  USEL UR11, URZ, 0x1, UP2 ;  /* 0x00000001ff0b7887 */ /* 0x000fe40009000000 */
[----:B------:R-:W-:Y:S01]  /*3f20*/  USEL UR15, UR15, URZ, UP2 ;  /* 0x000000ff0f0f7287 */ /* 0x000fe20009000000 */
[----:B------:R-:W-:Y:S01]  /*3f30*/  UMOV UR23, 0x40004040 ;  /* 0x4000404000177882 */ /* 0x000fe20000000000 */
[----:B------:R-:W-:Y:S02]  /*3f40*/  UMOV UR25, 0x40004040 ;  /* 0x4000404000197882 */ /* 0x000fe40000000000 */
[----:B------:R-:W-:Y:S01]  /*3f50*/  @UP1 ULEA UR4, UR15, UR6, 0x3 ;  /* 0x000000060f041291 */ /* 0x000fe2000f8e18ff */
[----:B------:R-:W-:Y:S04]  /*3f60*/  LOP3.LUT R8, R8, UR11, RZ, 0x3c, !PT ;  /* 0x0000000b08087c12 */ /* 0x000fe8000f8e3cff */
[----:B-1----:R-:W-:Y:S04]  /*3f70*/  @P0 SHF.L.U32 R0, R8, 0x1f, RZ ;  /* 0x0000001f08000819 */ /* 0x002fe800000006ff */
[----:B------:R2:W4:Y:S01]  /*3f80*/  @P0 SYNCS.PHASECHK.TRANS64.TRYWAIT P2, [UR4], R0 ;  /* 0x00000000ff0005a7 */ /* 0x0005220008041104 */
[----:B------:R-:W-:Y:S03]  /*3f90*/  USHF.L.U32 UR4, UR12, 0x8, URZ ;  /* 0x000000080c047899 */ /* 0x000fe600080006ff */
[----:B------:R-:W-:Y:S01]  /*3fa0*/  UMOV UR12, UR15 ;  /* 0x0000000f000c7c82 */ /* 0x000fe20008000000 */
[----:B------:R-:W-:Y:S02]  /*3fb0*/  UIADD3 UR22, UPT, UPT, UR18, UR4, URZ ;  /* 0x0000000412167290 */ /* 0x000fe4000fffe0ff */
[----:B------:R-:W-:Y:S09]  /*3fc0*/  UIADD3 UR24, UPT, UPT, UR17, UR4, URZ ;  /* 0x0000000411187290 */ /* 0x000ff2000fffe0ff */
[----:B------:R2:W-:Y:S01]  /*3fd0*/  UTCQMMA gdesc[UR22], gdesc[UR24], tmem[UR8], tmem[UR20], idesc[UR21], UP4 ;  /* 0x00ff1418160075ea */ /* 0x0005e2000a000308 */
[----:B------:R-:W-:Y:S01]  /*3fe0*/  UPLOP3.LUT UP4, UPT, UPT, UPT, UPT, 0x80, 0x8 ;  /* 0x000000000008789c */ /* 0x000fe20003f8f070 */
[----:B------:R2:W-:Y:S01]  /*3ff0*/  UTCBAR [UR7], URZ ;  /* 0x000000ff070073e9 */ /* 0x0005e200080000ff */
[----:B------:R-:W-:Y:S09]  /*4000*/  BRA.U UP0, `(.L_x_79) ;  /* 0xfffffffd00887547 */ /* 0x000ff2000b83ffff */
.L_x_76:
[----:B------:R-:W-:Y:S01]  /*4010*/  UIADD3 UR16, UPT, UPT, UR16, 0x1, URZ ;  /* 0x0000000110107890 */ /* 0x000fe2000fffe0ff */
[C---:B------:R-:W-:Y:S01]  /*4020*/  ISETP.NE.AND P0, PT, R10.reuse, 0x2, PT ;  /* 0x000000020a00780c */ /* 0x040fe20003f05270 */
[----:B------:R-:W-:Y:S02]  /*4030*/  UIADD3 UR9, UPT, UPT, UR9, 0x1d0, URZ ;  /* 0x000001d009097890 */ /* 0x000fe4000fffe0ff */
[----:B------:R-:W-:Y:S01]  /*4040*/  UISETP.NE.AND UP0, UPT, UR16, 0x4, UPT ;  /* 0x000000041000788c */ /* 0x000fe2000bf05270 */
[----:B-12---:R-:W-:Y:S02]  /*4050*/  SEL R0, RZ, 0x1, P0 ;  /* 0x00000001ff007807 */ /* 0x006fe40000000000 */
[----:B------:R-:W-:Y:S01]  /*4060*/  SEL R10, R10, RZ, P0 ;  /* 0x000000ff0a0a7207 */ /* 0x000fe20000000000 */
[----:B------:R-:W-:Y:S01]  /*4070*/  USEL UR4, URZ, 0x1, UP0 ;  /* 0x00000001ff047887 */ /* 0x000fe20008000000 */
[----:B------:R-:W-:Y:S01]  /*4080*/  LOP3.LUT R9, R9, R0, RZ, 0x3c, !PT ;  /* 0x0000000009097212 */ /* 0x000fe200078e3cff */
[----:B------:R-:W-:Y:S01]  /*4090*/  USEL UR16, UR16, URZ, UP0 ;  /* 0x000000ff10107287 */ /* 0x000fe20008000000 */
[----:B------:R1:W-:Y:S03]  /*40a0*/  UTCBAR [UR9], URZ ;  /* 0x000000ff090073e9 */ /* 0x0003e600080000ff */
[----:B------:R-:W-:Y:S01]  /*40b0*/  LOP3.LUT R11, R11, UR4, RZ, 0x3c, !PT ;  /* 0x000000040b0b7c12 */ /* 0x000fe2000f8e3cff */
[----:B------:R-:W-:Y:S07]  /*40c0*/  @P1 BRA `(.L_x_80) ;  /* 0xfffffff800d81947 */ /* 0x000fee000383ffff */
[----:B------:R-:W2:Y:S01]  /*40d0*/  S2UR UR4, SR_CgaCtaId ;  /* 0x00000000000479c3 */ /* 0x000ea20000008800 */
[----:B------:R-:W-:Y:S01]  /*40e0*/  ELECT P0, URZ, PT ;  /* 0x0000000000ff782f */ /* 0x000fe20003800000 */
[----:B------:R-:W-:Y:S01]  /*40f0*/  IMAD.MOV.U32 R0, RZ, RZ, 0x1 ;  /* 0x00000001ff007424 */ /* 0x000fe200078e00ff */
[----:B------:R-:W-:Y:S01]  /*4100*/  UIADD3 UR6, UPT, UPT, UR6, 0x1f0, URZ ;  /* 0x000001f006067890 */ /* 0x000fe2000fffe0ff */
[----:B------:R-:W-:Y:S01]  /*4110*/  SHF.L.U32 R3, R11, 0x1f, RZ ;  /* 0x0000001f0b037819 */ /* 0x000fe200000006ff */
[----:B------:R-:W-:-:S03]  /*4120*/  UMOV UR5, 0x40 ;  /* 0x0000004000057882 */ /* 0x000fc60000000000 */
[----:B------:R-:W-:Y:S01]  /*4130*/  UVIRTCOUNT.DEALLOC.SMPOOL 0x80 ;  /* 0x000000800000784c */ /* 0x000fe20000000000 */
[----:B--2---:R-:W-:Y:S02]  /*4140*/  ULEA UR4, UR4, UR5, 0x18 ;  /* 0x0000000504047291 */ /* 0x004fe4000f8ec0ff */
[----:B------:R-:W-:-:S07]  /*4150*/  ULEA UR5, UR16, UR6, 0x3 ;  /* 0x0000000610057291 */ /* 0x000fce000f8e18ff */
[----:B------:R2:W-:Y:S02]  /*4160*/  @P0 STS.U8 [UR4+0x1c], R0 ;  /* 0x00001c00ff000988 */ /* 0x0005e40008000004 */
[----:B------:R-:W3:Y:S02]  /*4170*/  SYNCS.PHASECHK.TRANS64.TRYWAIT P0, [UR5], R3 ;  /* 0x00000003ff0075a7 */ /* 0x000ee40008001105 */
[----:B--23--:R-:W-:Y:S05]  /*4180*/  @!P0 BRA `(.L_x_81) ;  /* 0x0000005800588947 */ /* 0x00cfea0003800000 */
.L_x_187:
[----:B------:R-:W-:-:S04]  /*4190*/  UIADD3 UR7, UPT, UPT, UR16, 0x1, URZ ;  /* 0x0000000110077890 */ /* 0x000fc8000fffe0ff */
[----:B------:R-:W-:-:S04]  /*41a0*/  UISETP.NE.AND UP0, UPT, UR7, 0x4, UPT ;  /* 0x000000040700788c */ /* 0x000fc8000bf05270 */
[----:B------:R-:W-:Y:S02]  /*41b0*/  USEL UR8, URZ, 0x1, UP0 ;  /* 0x00000001ff087887 */ /* 0x000fe40008000000 */
[----:B------:R-:W-:-:S04]  /*41c0*/  USEL UR7, UR7, URZ, UP0 ;  /* 0x000000ff07077287 */ /* 0x000fc80008000000 */
[----:B------:R-:W-:Y:S01]  /*41d0*/  ULEA UR5, UR7, UR6, 0x3 ;  /* 0x0000000607057291 */ /* 0x000fe2000f8e18ff */
[----:B------:R-:W-:-:S04]  /*41e0*/  LOP3.LUT R2, R11, UR8, RZ, 0x3c, !PT ;  /* 0x000000080b027c12 */ /* 0x000fc8000f8e3cff */
[----:B--2---:R-:W-:-:S04]  /*41f0*/  SHF.L.U32 R3, R2, 0x1f, RZ ;  /* 0x0000001f02037819 */ /* 0x004fc800000006ff */
[----:B------:R-:W2:Y:S02]  /*4200*/  SYNCS.PHASECHK.TRANS64.TRYWAIT P0, [UR5], R3 ;  /* 0x00000003ff0075a7 */ /* 0x000ea40008001105 */
[----:B--2---:R-:W-:Y:S05]  /*4210*/  @!P0 BRA `(.L_x_82) ;  /* 0x00000058004c8947 */ /* 0x004fea0003800000 */
.L_x_189:
        /* <DEDUP_REMOVED lines=9> */
.L_x_191:
[----:B------:R-:W-:-:S04]  /*42b0*/  UIADD3 UR7, UPT, UPT, UR7, 0x1, URZ ;  /* 0x0000000107077890 */ /* 0x000fc8000fffe0ff */
[----:B------:R-:W-:-:S04]  /*42c0*/  UISETP.NE.AND UP0, UPT, UR7, 0x4, UPT ;  /* 0x000000040700788c */ /* 0x000fc8000bf05270 */
[----:B------:R-:W-:Y:S02]  /*42d0*/  USEL UR5, URZ, 0x1, UP0 ;  /* 0x00000001ff057887 */ /* 0x000fe40008000000 */
[----:B------:R-:W-:-:S04]  /*42e0*/  USEL UR7, UR7, URZ, UP0 ;  /* 0x000000ff07077287 */ /* 0x000fc80008000000 */
[----:B------:R-:W-:Y:S01]  /*42f0*/  ULEA UR7, UR7, UR6, 0x3 ;  /* 0x0000000607077291 */ /* 0x000fe2000f8e18ff */
[----:B--2---:R-:W-:-:S04]  /*4300*/  LOP3.LUT R3, R2, UR5, RZ, 0x3c, !PT ;  /* 0x0000000502037c12 */ /* 0x004fc8000f8e3cff */
[----:B------:R-:W-:-:S04]  /*4310*/  SHF.L.U32 R3, R3, 0x1f, RZ ;  /* 0x0000001f03037819 */ /* 0x000fc800000006ff */
[----:B------:R-:W2:Y:S02]  /*4320*/  SYNCS.PHASECHK.TRANS64.TRYWAIT P0, [UR7], R3 ;  /* 0x00000003ff0075a7 */ /* 0x000ea40008001107 */
[----:B--2---:R-:W-:Y:S05]  /*4330*/  @!P0 BRA `(.L_x_84) ;  /* 0x0000005800348947 */ /* 0x004fea0003800000 */
.L_x_193:
[----:B------:R-:W-:Y:S01]  /*4340*/  NOP ;  /* 0x0000000000007918 */ /* 0x000fe20000000000 */
[----:B--2---:R-:W2:Y:S01]  /*4350*/  LDS R0, [UR4+0x14] ;  /* 0x00001404ff007984 */ /* 0x004ea20008000800 */
[----:B------:R-:W-:Y:S01]  /*4360*/  ULOP3.LUT UR6, UR19, 0xffff, URZ, 0xc0, !UPT ;  /* 0x0000ffff13067892 */ /* 0x000fe2000f8ec0ff */
[----:B------:R-:W-:Y:S01]  /*4370*/  UMOV UR8, 0xffff ;  /* 0x0000ffff00087882 */ /* 0x000fe20000000000 */
[----:B------:R-:W-:Y:S02]  /*4380*/  UMOV UR5, 0x1 ;  /* 0x0000000100057882 */ /* 0x000fe40000000000 */
[----:B------:R-:W-:-:S04]  /*4390*/  USHF.R.U32.HI UR6, URZ, 0x5, UR6 ;  /* 0x00000005ff067899 */ /* 0x000fc80008011606 */
[----:B------:R-:W-:Y:S02]  /*43a0*/  USHF.L.U32 UR8, UR8, UR6, URZ ;  /* 0x0000000608087299 */ /* 0x000fe400080006ff */
[----:B------:R-:W-:-:S04]  /*43b0*/  USHF.L.U32 UR5, UR5, UR6, URZ ;  /* 0x0000000605057299 */ /* 0x000fc800080006ff */
[----:B--2---:R-:W-:-:S04]  /*43c0*/  LOP3.LUT R0, R0, UR8, RZ, 0xc0, !PT ;  /* 0x0000000800007c12 */ /* 0x004fc8000f8ec0ff */
[----:B------:R-:W-:-:S13]  /*43d0*/  ISETP.NE.AND P0, PT, R0, UR8, PT ;  /* 0x0000000800007c0c */ /* 0x000fda000bf05270 */
[----:B------:R-:W-:Y:S05]  /*43e0*/  @P0 BRA `(.L_x_85) ;  /* 0x0000000000580947 */ /* 0x000fea0003800000 */
[----:B------:R-:W2:Y:S02]  /*43f0*/  LDS R0, [UR4+0x18] ;  /* 0x00001804ff007984 */ /* 0x000ea40008000800 */
[----:B--2---:R-:W-:-:S04]  /*4400*/  LOP3.LUT R0, R0, UR5, RZ, 0xc0, !PT ;  /* 0x0000000500007c12 */ /* 0x004fc8000f8ec0ff */
[----:B------:R-:W-:-:S13]  /*4410*/  ISETP.NE.AND P0, PT, R0, UR5, PT ;  /* 0x0000000500007c0c */ /* 0x000fda000bf05270 */
[----:B------:R-:W-:Y:S05]  /*4420*/  @P0 BRA `(.L_x_86) ;  /* 0x00000000003c0947 */ /* 0x000fea0003800000 */
[----:B------:R-:W2:Y:S01]  /*4430*/  S2R R2, SR_LANEID ;  /* 0x0000000000027919 */ /* 0x000ea20000000000 */
[----:B------:R-:W-:Y:S01]  /*4440*/  ULOP3.LUT UR8, URZ, UR8, URZ, 0x33, !UPT ;  /* 0x00000008ff087292 */ /* 0x000fe2000f8e33ff */
[----:B------:R-:W-:Y:S01]  /*4450*/  LOP3.LUT R4, RZ, UR5, RZ, 0x33, !PT ;  /* 0x00000005ff047c12 */ /* 0x000fe2000f8e33ff */
[----:B------:R-:W-:Y:S02]  /*4460*/  VOTEU.ANY UR7, UPT, PT ;  /* 0x0000000000077886 */ /* 0x000fe400038e0100 */
[----:B------:R-:W-:Y:S01]  /*4470*/  UFLO.U32 UR7, UR7 ;  /* 0x00000007000772bd */ /* 0x000fe200080e0000 */
[----:B------:R-:W3:Y:S01]  /*4480*/  REDUX UR5, R4 ;  /* 0x00000000040573c4 */ /* 0x000ee20000000000 */
[----:B------:R-:W-:-:S06]  /*4490*/  IMAD.U32 R0, RZ, RZ, UR8 ;  /* 0x00000008ff007e24 */ /* 0x000fcc000f8e00ff */
[----:B------:R1:W-:Y:S01]  /*44a0*/  UTCATOMSWS.AND URZ, UR8 ;  /* 0x0000000800ff79e3 */ /* 0x0003e20008000000 */
[----:B------:R-:W4:Y:S01]  /*44b0*/  REDUX UR6, R0 ;  /* 0x00000000000673c4 */ /* 0x000f220000000000 */
[----:B--2---:R-:W-:Y:S01]  /*44c0*/  ISETP.EQ.U32.AND P0, PT, R2, UR7, PT ;  /* 0x0000000702007c0c */ /* 0x004fe2000bf02070 */
[----:B---3--:R-:W-:Y:S01]  /*44d0*/  IMAD.U32 R2, RZ, RZ, UR5 ;  /* 0x00000005ff027e24 */ /* 0x008fe2000f8e00ff */
[----:B----4-:R-:W-:-:S11]  /*44e0*/  MOV R3, UR6 ;  /* 0x0000000600037c02 */ /* 0x010fd60008000f00 */
[----:B------:R1:W-:Y:S04]  /*44f0*/  @P0 ATOMS.AND RZ, [UR4+0x14], R3 ;  /* 0x00001403ffff098c */ /* 0x0003e8000a800004 */
[----:B------:R1:W-:Y:S01]  /*4500*/  @P0 ATOMS.AND RZ, [UR4+0x18], R2 ;  /* 0x00001802ffff098c */ /* 0x0003e2000a800004 */
[----:B------:R-:W-:Y:S05]  /*4510*/  BRA `(.L_x_87) ;  /* 0x0000000000147947 */ /* 0x000fea0003800000 */
.L_x_86:
[----:B------:R-:W-:Y:S02]  /*4520*/  MOV R2, 0x4540 ;  /* 0x0000454000027802 */ /* 0x000fe40000000f00 */
[----:B-1--45:R-:W-:Y:S05]  /*4530*/  CALL.REL.NOINC `($__internal_0_$__cuda_sm10x_tcgen05_guardrail_trap_col_being_dealloced_not_returned_by_alloc) ;  /* 0x0000005800907944 */ /* 0x032fea0003c00000 */
[----:B------:R-:W-:Y:S05]  /*4540*/  BRA `(.L_x_87) ;  /* 0x0000000000087947 */ /* 0x000fea0003800000 */
.L_x_85:
[----:B------:R-:W-:Y:S02]  /*4550*/  MOV R2, 0x4570 ;  /* 0x0000457000027802 */ /* 0x000fe40000000f00 */
[----:B-1--45:R-:W-:Y:S05]  /*4560*/  CALL.REL.NOINC `($__internal_2_$__cuda_sm10x_tcgen05_guardrail_trap_unallocated_columns_being_dealloced) ;  /* 0x00000058009c7944 */ /* 0x032fea0003c00000 */
.L_x_87:
[----:B------:R-:W-:Y:S01]  /*4570*/  NOP ;  /* 0x0000000000007918 */ /* 0x000fe20000000000 */
[----:B-1----:R-:W-:Y:S05]  /*4580*/  EXIT ;  /* 0x000000000000794d */ /* 0x002fea0003800000 */
.L_x_69:
[----:B------:R-:W-:-:S09]  /*4590*/  UISETP.NE.OR UP2, UPT, UR8, 0x3, !UP2 ;  /* 0x000000030800788c */ /* 0x000fd2000d745670 */
[----:B------:R-:W-:Y:S05]  /*45a0*/  BRA.U UP2, `(.L_x_88) ;  /* 0x0000000d02407547 */ /* 0x000fea000b800000 */
[----:B------:R-:W1:Y:S01]  /*45b0*/  LDC R0, c[0x0][0xb30] ;  /* 0x0002cc00ff007b82 */ /* 0x000e620000000800 */
[----:B------:R-:W2:Y:S01]  /*45c0*/  LDCU.64 UR8, c[0x0][0x888] ;  /* 0x00011100ff0877ac */ /* 0x000ea20008000a00 */
[----:B------:R-:W-:Y:S02]  /*45d0*/  HFMA2 R29, -RZ, RZ, 0, 0 ;  /* 0x00000000ff1d7431 */ /* 0x000fe400000001ff */
[----:B------:R-:W-:Y:S01]  /*45e0*/  IMAD.MOV.U32 R31, RZ, RZ, 0x1 ;  /* 0x00000001ff1f7424 */ /* 0x000fe200078e00ff */
[----:B------:R-:W-:Y:S01]  /*45f0*/  MOV R23, 0x2000 ;  /* 0x0000200000177802 */ /* 0x000fe20000000f00 */
[----:B------:R-:W4:Y:S01]  /*4600*/  LDCU.64 UR4, c[0x0][0x890] ;  /* 0x00011200ff0477ac */ /* 0x000f220008000a00 */
[----:B------:R-:W-:Y:S01]  /*4610*/  IMAD.MOV.U32 R30, RZ, RZ, RZ ;  /* 0x000000ffff1e7224 */ /* 0x000fe200078e00ff */
[----:B------:R-:W3:Y:S01]  /*4620*/  LDC R19, c[0x0][0x370] ;  /* 0x0000dc00ff137b82 */ /* 0x000ee20000000800 */
[----:B------:R-:W-:Y:S01]  /*4630*/  UMOV UR7, 0x400 ;  /* 0x0000040000077882 */ /* 0x000fe20000000000 */
[----:B------:R-:W-:-:S02]  /*4640*/  UPLOP3.LUT UP1, UPT, UPT, UPT, UPT, 0x40, 0x4 ;  /* 0x000000000004789c */ /* 0x000fc40003f2e870 */
[----:B------:R-:W-:-:S04]  /*4650*/  ULEA UR7, UR37, UR7, 0x18 ;  /* 0x0000000725077291 */ /* 0x000fc8000f8ec0ff */
[----:B------:R-:W3:Y:S01]  /*4660*/  LDC R2, c[0x0][0xb0c] ;  /* 0x0002c300ff027b82 */ /* 0x000ee20000000800 */
[----:B------:R-:W-:Y:S02]  /*4670*/  UIADD3 UR13, UPT, UPT, UR7, 0x188, URZ ;  /* 0x00000188070d7890 */ /* 0x000fe4000fffe0ff */
[----:B--2---:R-:W-:Y:S02]  /*4680*/  UISETP.NE.U32.AND UP2, UPT, UR8, URZ, UPT ;  /* 0x000000ff0800728c */ /* 0x004fe4000bf45070 */
[----:B------:R-:W-:Y:S02]  /*4690*/  UIADD3 UR17, UPT, UPT, UR7, 0x180, URZ ;  /* 0x0000018007117890 */ /* 0x000fe4000fffe0ff */
[----:B----4-:R-:W-:Y:S01]  /*46a0*/  UISETP.NE.U32.AND UP3, UPT, UR4, URZ, UPT ;  /* 0x000000ff0400728c */ /* 0x010fe2000bf65070 */
[----:B------:R-:W2:Y:S01]  /*46b0*/  LDC R18, c[0x0][0xb20] ;  /* 0x0002c800ff127b82 */ /* 0x000ea20000000800 */
[----:B-1----:R-:W-:Y:S01]  /*46c0*/  ISETP.NE.AND P1, PT, R0, 0x1, PT ;  /* 0x000000010000780c */ /* 0x002fe20003f25270 */
[----:B------:R-:W-:-:S02]  /*46d0*/  UISETP.NE.AND.EX UP2, UPT, UR9, URZ, UPT, UP2 ;  /* 0x000000ff0900728c */ /* 0x000fc4000bf45320 */
[----:B------:R-:W-:Y:S02]  /*46e0*/  UPRMT UR13, UR37, 0x654, UR13 ;  /* 0x00000654250d7896 */ /* 0x000fe4000800000d */
[----:B------:R-:W-:Y:S02]  /*46f0*/  UISETP.NE.AND.EX UP3, UPT, UR5, URZ, UPT, UP3 ;  /* 0x000000ff0500728c */ /* 0x000fe4000bf65330 */
[----:B------:R-:W1:Y:S08]  /*4700*/  LDC.64 R32, c[0x0][0x348] ;  /* 0x0000d200ff207b82 */ /* 0x000e700000000a00 */
[----:B------:R-:W4:Y:S08]  /*4710*/  LDC.64 R16, c[0x0][0xb10] ;  /* 0x0002c400ff107b82 */ /* 0x000f300000000a00 */
[----:B------:R-:W1:Y:S08]  /*4720*/  LDC.64 R6, c[0x0][0xb18] ;  /* 0x0002c600ff067b82 */ /* 0x000e700000000a00 */
[----:B------:R-:W1:Y:S08]  /*4730*/  LDC.64 R4, c[0x0][0xb28] ;  /* 0x0002ca00ff047b82 */ /* 0x000e700000000a00 */
[----:B--23--:R-:W1:Y:S02]  /*4740*/  LDC R22, c[0x0][0x374] ;  /* 0x0000dd00ff167b82 */ /* 0x00ce640000000800 */
.L_x_97:
[C---:B------:R-:W-:Y:S02]  /*4750*/  LEA R0, R30.reuse, UR7, 0x3 ;  /* 0x000000071e007c11 */ /* 0x040fe4000f8e18ff */
[----:B------:R-:W-:Y:S02]  /*4760*/  SHF.L.U32 R3, R29, 0x1f, RZ ;  /* 0x0000001f1d037819 */ /* 0x000fe400000006ff */
[----:B------:R-:W-:Y:S02]  /*4770*/  LEA R24, R30, UR7, 0x4 ;  /* 0x000000071e187c11 */ /* 0x000fe4000f8e20ff */
[----:B--2---:R-:W2:Y:S02]  /*4780*/  SYNCS.PHASECHK.TRANS64.TRYWAIT P0, [R0+URZ+0x1b0], R3 ;  /* 0x0001b003000075a7 */ /* 0x004ea400080011ff */
[----:B--2---:R-:W-:Y:S05]  /*4790*/  @!P0 BRA `(.L_x_89) ;  /* 0x0000005400348947 */ /* 0x004fea0003800000 */
.L_x_194:
[----:B------:R-:W-:Y:S01]  /*47a0*/  ISETP.GE.AND P0, PT, R72, 0x1, PT ;  /* 0x000000014800780c */ /* 0x000fe20003f06270 */
[----:B------:R-:W3:Y:S01]  /*47b0*/  LDS.128 R24, [R24+0x240] ;  /* 0x0002400018187984 */ /* 0x000ee20000000c00 */
[----:B--2---:R-:W-:Y:S01]  /*47c0*/  VIADD R0, R0, 0x1c0 ;  /* 0x000001c000007836 */ /* 0x004fe20000000000 */
[----:B------:R-:W-:Y:S01]  /*47d0*/  @!PT LDS RZ, [RZ] ;  /* 0x00000000fffff984 */ /* 0x000fe20000000800 */
[----:B------:R-:W-:Y:S01]  /*47e0*/  @!PT LDS RZ, [RZ] ;  /* 0x00000000fffff984 */ /* 0x000fe20000000800 */
[----:B------:R-:W-:Y:S01]  /*47f0*/  @!PT LDS RZ, [RZ] ;  /* 0x00000000fffff984 */ /* 0x000fe20000000800 */
[----:B------:R-:W-:Y:S01]  /*4800*/  @!PT LDS RZ, [RZ] ;  /* 0x00000000fffff984 */ /* 0x000fe20000000800 */
[----:B------:R2:W-:Y:S06]  /*4810*/  MEMBAR.ALL.CTA ;  /* 0x0000000000007992 */ /* 0x0005ec0000008000 */
[----:B--2---:R-:W2:Y:S01]  /*4820*/  FENCE.VIEW.ASYNC.S ;  /* 0x00000000000073c6 */ /* 0x004ea20000000000 */
[----:B------:R-:W-:Y:S04]  /*4830*/  PRMT R0, RZ, 0x654, R0 ;  /* 0x00000654ff007816 */ /* 0x000fe80000000000 */
[----:B--2---:R2:W-:Y:S01]  /*4840*/  SYNCS.ARRIVE.TRANS64.RED.A1T0 RZ, [R0+URZ], RZ ;  /* 0x000000ff00ff79a7 */ /* 0x0045e200081004ff */
[----:B---3--:R-:W-:Y:S11]  /*4850*/  LOP3.LUT P3, RZ, R26, 0x1, RZ, 0xc0, !PT ;  /* 0x000000011aff7812 */ /* 0x008ff6000786c0ff */
[----:B------:R-:W-:Y:S02]  /*4860*/  @!UPT UIADD3 URZ, UPT, UPT, URZ, URZ, URZ ;  /* 0x000000fffffff290 */ /* 0x000fe4000fffe0ff */
[----:B------:R-:W-:Y:S02]  /*4870*/  @P3 MOV R13, R24 ;  /* 0x00000018000d3202 */ /* 0x000fe40000000f00 */
[----:B------:R-:W-:Y:S01]  /*4880*/  @P3 LOP3.LUT R8, R25, 0xffff, RZ, 0xc0, !PT ;  /* 0x0000ffff19083812 */ /* 0x000fe200078ec0ff */
[----:B--2---:R-:W-:Y:S06]  /*4890*/  @!P0 BRA `(.L_x_90) ;  /* 0x0000000000a48947 */ /* 0x004fec0003800000 */
[----:B-1----:R-:W-:Y:S01]  /*48a0*/  IMAD.HI.U32 R35, R22, R7, RZ ;  /* 0x0000000716237227 */ /* 0x002fe200078e00ff */
[----:B------:R-:W-:Y:S02]  /*48b0*/  ISETP.NE.AND P0, PT, R6, 0x1, PT ;  /* 0x000000010600780c */ /* 0x000fe40003f05270 */
[----:B------:R-:W-:Y:S01]  /*48c0*/  ISETP.NE.AND P2, PT, R72, 0x1, PT ;  /* 0x000000014800780c */ /* 0x000fe20003f45270 */
[----:B----4-:R-:W-:Y:S01]  /*48d0*/  IMAD.HI.U32 R34, R19, R16, RZ ;  /* 0x0000001013227227 */ /* 0x010fe200078e00ff */
[----:B------:R-:W-:Y:S02]  /*48e0*/  SHF.R.U32.HI R35, RZ, R18, R35 ;  /* 0x00000012ff237219 */ /* 0x000fe40000011623 */
[----:B------:R-:W-:Y:S01]  /*48f0*/  ISETP.NE.AND P4, PT, R2, 0x1, PT ;  /* 0x000000010200780c */ /* 0x000fe20003f85270 */
[----:B------:R-:W-:Y:S01]  /*4900*/  IMAD.HI.U32 R36, R13, R16, RZ ;  /* 0x000000100d247227 */ /* 0x000fe200078e00ff */
[----:B------:R-:W-:Y:S02]  /*4910*/  SHF.R.U32.HI R34, RZ, R17, R34 ;  /* 0x00000011ff227219 */ /* 0x000fe40000011622 */
[----:B------:R-:W-:Y:S01]  /*4920*/  SEL R3, R22, R35, !P0 ;  /* 0x0000002316037207 */ /* 0x000fe20004000000 */
[C---:B------:R-:W-:Y:S01]  /*4930*/  IMAD.HI.U32 R35, R8.reuse, R7, RZ ;  /* 0x0000000708237227 */ /* 0x040fe200078e00ff */
[----:B------:R-:W-:Y:S02]  /*4940*/  SEL R11, R19, R34, !P4 ;  /* 0x00000022130b7207 */ /* 0x000fe40006000000 */
[----:B------:R-:W-:Y:S01]  /*4950*/  SHF.R.U32.HI R36, RZ, R17, R36 ;  /* 0x00000011ff247219 */ /* 0x000fe20000011624 */
[----:B------:R-:W-:Y:S01]  /*4960*/  IMAD.HI.U32 R38, R3, R4, RZ ;  /* 0x0000000403267227 */ /* 0x000fe200078e00ff */
[----:B------:R-:W-:Y:S03]  /*4970*/  SHF.R.U32.HI R35, RZ, R18, R35 ;  /* 0x00000012ff237219 */ /* 0x000fe60000011623 */
[----:B------:R-:W-:Y:S01]  /*4980*/  IMAD.HI.U32 R34, R11, R4, RZ ;  /* 0x000000040b227227 */ /* 0x000fe200078e00ff */
[----:B------:R-:W-:Y:S02]  /*4990*/  @P2 SHF.R.U32.HI R3, RZ, R5, R38 ;  /* 0x00000005ff032219 */ /* 0x000fe40000011626 */
[----:B------:R-:W-:Y:S02]  /*49a0*/  SEL R9, R8, R35, !P0 ;  /* 0x0000002308097207 */ /* 0x000fe40004000000 */
[----:B------:R-:W-:Y:S01]  /*49b0*/  @P2 SHF.R.U32.HI R11, RZ, R5, R34 ;  /* 0x00000005ff0b2219 */ /* 0x000fe20000011622 */
[C---:B------:R-:W-:Y:S01]  /*49c0*/  IMAD R10, R72.reuse, R3, RZ ;  /* 0x00000003480a7224 */ /* 0x040fe200078e02ff */
[----:B------:R-:W-:Y:S01]  /*49d0*/  SEL R3, R13, R36, !P4 ;  /* 0x000000240d037207 */ /* 0x000fe20006000000 */
[C---:B------:R-:W-:Y:S03]  /*49e0*/  IMAD.HI.U32 R14, R9.reuse, R4, RZ ;  /* 0x00000004090e7227 */ /* 0x040fe600078e00ff */
[----:B------:R-:W-:Y:S01]  /*49f0*/  ISETP.GE.AND P0, PT, R9, R10, PT ;  /* 0x0000000a0900720c */ /* 0x000fe20003f06270 */
[C---:B------:R-:W-:Y:S01]  /*4a00*/  IMAD R12, R72.reuse, R11, RZ ;  /* 0x0000000b480c7224 */ /* 0x040fe200078e02ff */
[-C--:B------:R-:W-:Y:S04]  /*4a10*/  SHF.R.U32.HI R14, RZ, R5.reuse, R14 ;  /* 0x00000005ff0e7219 */ /* 0x080fe8000001160e */
[----:B------:R-:W-:Y:S02]  /*4a20*/  ISETP.GE.OR P0, PT, R3, R12, P0 ;  /* 0x0000000c0300720c */ /* 0x000fe40000706670 */
[----:B------:R-:W-:Y:S05]  /*4a30*/  SEL R15, R9, R14, !P2 ;  /* 0x0000000e090f7207 */ /* 0x000fea0005000000 */
[----:B------:R-:W-:Y:S04]  /*4a40*/  IMAD.MOV R14, RZ, RZ, -R15 ;  /* 0x000000ffff0e7224 */ /* 0x000fe800078e0a0f */
[----:B------:R-:W-:Y:S02]  /*4a50*/  IMAD R14, R72, R14, R9 ;  /* 0x0000000e480e7224 */ /* 0x000fe400078e0209 */
[C---:B------:R-:W-:Y:S05]  /*4a60*/  @!P0 IMAD.HI.U32 R10, R3.reuse, R4, RZ ;  /* 0x00000004030a8227 */ /* 0x040fea00078e00ff */
[----:B------:R-:W-:Y:S04]  /*4a70*/  @!P0 SHF.R.U32.HI R10, RZ, R5, R10 ;  /* 0x00000005ff0a8219 */ /* 0x000fe8000001160a */
[----:B------:R-:W-:Y:S01]  /*4a80*/  @!P0 SEL R0, R3, R10, !P2 ;  /* 0x0000000a03008207 */ /* 0x000fe20005000000 */
[----:B------:R-:W-:Y:S03]  /*4a90*/  IMAD.MOV R10, RZ, RZ, -R3 ;  /* 0x000000ffff0a7224 */ /* 0x000fe600078e0a03 */
[----:B------:R-:W-:Y:S01]  /*4aa0*/  @!P0 IADD3 R15, PT, PT, R15, -R0, RZ ;  /* 0x800000000f0f8210 */ /* 0x000fe20007ffe0ff */
[----:B------:R-:W-:Y:S01]  /*4ab0*/  @!P0 IMAD R0, R11, R14, R0 ;  /* 0x0000000e0b008224 */ /* 0x000fe200078e0200 */
[----:B------:R-:W-:Y:S01]  /*4ac0*/  IADD3 R11, PT, PT, -R9, RZ, RZ ;  /* 0x000000ff090b7210 */ /* 0x000fe20007ffe1ff */
[----:B------:R-:W-:Y:S02]  /*4ad0*/  IMAD R13, R2, R10, R13 ;  /* 0x0000000a020d7224 */ /* 0x000fe400078e020d */
[----:B------:R-:W-:Y:S02]  /*4ae0*/  @!P0 IMAD R9, R15, R72, R3 ;  /* 0x000000480f098224 */ /* 0x000fe400078e0203 */
[----:B------:R-:W-:Y:S02]  /*4af0*/  @!P0 IMAD.MOV.U32 R3, RZ, RZ, R0 ;  /* 0x000000ffff038224 */ /* 0x000fe400078e0000 */
[----:B------:R-:W-:Y:S02]  /*4b00*/  IMAD R8, R6, R11, R8 ;  /* 0x0000000b06087224 */ /* 0x000fe400078e0208 */
[----:B------:R-:W-:Y:S02]  /*4b10*/  IMAD R13, R3, R2, R13 ;  /* 0x00000002030d7224 */ /* 0x000fe400078e020d */
[----:B------:R-:W-:Y:S02]  /*4b20*/  IMAD R8, R9, R6, R8 ;  /* 0x0000000609087224 */ /* 0x000fe400078e0208 */
.L_x_90:
[----:B------:R-:W-:Y:S05]  /*4b30*/  BRA.U UP1, `(.L_x_91) ;  /* 0x0000000101107547 */ /* 0x000fea000b800000 */
[----:B------:R-:W-:Y:S04]  /*4b40*/  MOV R0, UR6 ;  /* 0x0000000600007c02 */ /* 0x000fe80008000f00 */
[----:B------:R-:W-:Y:S04]  /*4b50*/  SHF.L.U32 R3, R0, 0x1f, RZ ;  /* 0x0000001f00037819 */ /* 0x000fe800000006ff */
[----:B------:R-:W2:Y:S02]  /*4b60*/  SYNCS.PHASECHK.TRANS64.TRYWAIT P0, [UR7+0x1a8], R3 ;  /* 0x0001a803ff0075a7 */ /* 0x000ea40008001107 */
[----:B--2---:R-:W-:Y:S05]  /*4b70*/  @!P0 BRA `(.L_x_92) ;  /* 0x0000005000508947 */ /* 0x004fea0003800000 */
.L_x_91:
[----:B------:R-:W-:Y:S02]  /*4b80*/  R2UR UR19, R21 ;  /* 0x00000000151372ca */ /* 0x000fe400000e0000 */
[----:B------:R-:W-:Y:S02]  /*4b90*/  R2UR UR18, R20 ;  /* 0x00000000141272ca */ /* 0x000fe400000e0000 */
[----:B------:R-:W-:Y:S02]  /*4ba0*/  ISETP.NE.U32.AND P2, PT, RZ, UR4, PT ;  /* 0x00000004ff007c0c */ /* 0x000fe4000bf45070 */
[----:B------:R-:W-:Y:S02]  /*4bb0*/  SHF.L.U32 R12, R31, 0x1f, RZ ;  /* 0x0000001f1f0c7819 */ /* 0x000fe400000006ff */
[----:B------:R-:W-:Y:S05]  /*4bc0*/  ISETP.NE.AND.EX P2, PT, RZ, UR5, PT, P2 ;  /* 0x00000005ff007c0c */ /* 0x000fea000bf45320 */
[----:B------:R-:W-:Y:S02]  /*4bd0*/  USHF.L.U32 UR19, UR19, 0x7, URZ ;  /* 0x0000000713137899 */ /* 0x000fe400080006ff */
[----:B------:R-:W-:Y:S01]  /*4be0*/  USHF.L.U32 UR18, UR18, 0x7, URZ ;  /* 0x0000000712127899 */ /* 0x000fe200080006ff */
[----:B------:R-:W-:Y:S11]  /*4bf0*/  BRA.U !UP3, `(.L_x_93) ;  /* 0x000000010b347547 */ /* 0x000ff6000b800000 */
[----:B------:R-:W-:Y:S01]  /*4c00*/  UPLOP3.LUT UP0, UPT, UPT, UPT, UP2, 0x80, 0x8 ;  /* 0x000000000008789c */ /* 0x000fe20003f0f020 */
[----:B--2---:R-:W-:Y:S02]  /*4c10*/  HFMA2 R0, -RZ, RZ, 0, 5.9604644775390625e-08 ;  /* 0x00000001ff007431 */ /* 0x004fe400000001ff */
[----:B------:R-:W-:Y:S03]  /*4c20*/  IMAD.MOV.U32 R171, RZ, RZ, 0x1 ;  /* 0x00000001ffab7424 */ /* 0x000fe600078e00ff */
[----:B------:R-:W-:Y:S05]  /*4c30*/  PLOP3.LUT P0, PT, PT, PT, UP0, 0x80, 0x8 ;  /* 0x000000000008781c */ /* 0x000fea0003f0f008 */
[----:B------:R-:W2:Y:S01]  /*4c40*/  @UP0 LDCU.64 UR10, c[0x0][0x888] ;  /* 0x00011100ff0a07ac */ /* 0x000ea20008000a00 */
[----:B------:R-:W-:Y:S07]  /*4c50*/  @UP0 UIMAD UR8, UR36, UR4, URZ ;  /* 0x00000004240802a4 */ /* 0x000fee000f8e02ff */
[----:B------:R-:W-:Y:S01]  /*4c60*/  @!P0 PRMT R171, R0, 0x7610, R171 ;  /* 0x0000761000ab8816 */ /* 0x000fe200000000ab */
[----:B--2---:R-:W-:Y:S03]  /*4c70*/  @UP0 UIMAD.WIDE UR10, UR8, 0x4, UR10 ;  /* 0x00000004080a08a5 */ /* 0x004fe6000f8e020a */
[----:B------:R-:W2:Y:S03]  /*4c80*/  @!UP0 LDCU UR8, c[0x0][0x880] ;  /* 0x00011000ff0887ac */ /* 0x000ea60008000800 */
[----:B------:R-:W-:Y:S01]  /*4c90*/  IMAD.U32 R10, RZ, RZ, UR10 ;  /* 0x0000000aff0a7e24 */ /* 0x000fe2000f8e00ff */
[----:B------:R-:W-:Y:S05]  /*4ca0*/  MOV R11, UR11 ;  /* 0x0000000b000b7c02 */ /* 0x000fea0008000f00 */
[----:B-----5:R3:W5:Y:S02]  /*4cb0*/  @P0 LDG.E R81, desc[UR46][R10.64] ;  /* 0x0000002e0a510981 */ /* 0x020764000c1e1900 */
[----:B--23--:R-:W-:Y:S07]  /*4cc0*/  @!P0 IMAD.U32 R81, RZ, RZ, UR8 ;  /* 0x00000008ff518e24 */ /* 0x00cfee000f8e00ff */
.L_x_93:
[----:B-----5:R-:W-:Y:S01]  /*4cd0*/  @!P2 FSETP.EQ.AND P0, PT, R81, RZ, PT ;  /* 0x000000ff5100a20b */ /* 0x020fe20003f02000 */
[----:B------:R-:W-:Y:S01]  /*4ce0*/  @!UPT UIADD3 URZ, UPT, UPT, URZ, URZ, URZ ;  /* 0x000000fffffff290 */ /* 0x000fe2000fffe0ff */
[----:B------:R-:W-:Y:S11]  /*4cf0*/  @!P2 BRA `(.L_x_94) ;  /* 0x000000000014a947 */ /* 0x000ff60003800000 */
[----:B------:R-:W-:Y:S02]  /*4d00*/  LOP3.LUT P2, RZ, R171, 0xff, RZ, 0xc0, !PT ;  /* 0x000000ffabff7812 */ /* 0x000fe4000784c0ff */
[----:B------:R-:W-:Y:S04]  /*4d10*/  PLOP3.LUT P0, PT, PT, PT, UP0, 0x80, 0x8 ;  /* 0x000000000008781c */ /* 0x000fe80003f0f008 */
[----:B------:R-:W-:Y:S07]  /*4d20*/  PLOP3.LUT P0, PT, P0, PT, PT, 0x8, 0x80 ;  /* 0x000000000080781c */ /* 0x000fee000070e170 */
[----:B------:R-:W-:Y:S11]  /*4d30*/  @P2 FSETP.EQ.AND P0, PT, R81, RZ, PT ;  /* 0x000000ff5100220b */ /* 0x000ff60003f02000 */
[----:B------:R-:W-:Y:S02]  /*4d40*/  @!UPT UIADD3 URZ, UPT, UPT, URZ, URZ, URZ ;  /* 0x000000fffffff290 */ /* 0x000fe4000fffe0ff */
.L_x_94:
[----:B------:R-:W3:Y:S01]  /*4d50*/  SYNCS.PHASECHK.TRANS64.TRYWAIT P2, [UR7+0x190], R12 ;  /* 0x0001900cff0075a7 */ /* 0x000ee20008041107 */
[----:B------:R-:W-:Y:S04]  /*4d60*/  ELECT P4, URZ, PT ;  /* 0x0000000000ff782f */ /* 0x000fe80003880000 */
[----:B------:R-:W-:Y:S11]  /*4d70*/  PLOP3.LUT P4, PT, P0, P4, PT, 0xf2, 0x2f ;  /* 0x00000000002f781c */ /* 0x000ff60000789e72 */
[----:B------:R-:W-:Y:S02]  /*4d80*/  @!UPT UIADD3 URZ, UPT, UPT, URZ, URZ, URZ ;  /* 0x000000fffffff290 */ /* 0x000fe4000fffe0ff */
[----:B-1----:R-:W-:Y:S05]  /*4d90*/  @!P4 IADD3 R21, P0, PT, R32, 0x580, RZ ;  /* 0x000005802015c810 */ /* 0x002fea0007f1e0ff */
[----:B------:R-:W-:Y:S01]  /*4da0*/  @!P4 IMAD.X R20, RZ, RZ, R33, P0 ;  /* 0x000000ffff14c224 */ /* 0x000fe200000e0621 */
[----:B---3--:R-:W-:Y:S07]  /*4db0*/  @!P2 BRA `(.L_x_95) ;  /* 0x0000004c00d8a947 */ /* 0x008fee0003800000 */
.L_x_197:
[----:B------:R-:W3:Y:S01]  /*4dc0*/  LDC.64 R14, c[0x0][0xb10] ;  /* 0x0002c400ff0e7b82 */ /* 0x000ee20000000a00 */
[----:B------:R-:W-:Y:S01]  /*4dd0*/  @!P4 R2UR UR8, R20 ;  /* 0x000000001408c2ca */ /* 0x000fe200000e0000 */
[----:B------:R-:W-:Y:S01]  /*4de0*/  VOTEU.ALL UP1, P4 ;  /* 0x0000000000ff7886 */ /* 0x000fe20002020000 */
[----:B------:R-:W-:Y:S01]  /*4df0*/  @!P4 R2UR UR9, R21 ;  /* 0x000000001509c2ca */ /* 0x000fe200000e0000 */
[----:B------:R-:W-:Y:S01]  /*4e00*/  UMOV UR10, 0x0 ;  /* 0x00000000000a7882 */ /* 0x000fe20000000000 */
[----:B------:R-:W-:Y:S03]  /*4e10*/  UMOV UR11, 0x10000000 ;  /* 0x10000000000b7882 */ /* 0x000fe60000000000 */
[----:B------:R-:W5:Y:S01]  /*4e20*/  LDC.64 R10, c[0x0][0xb18] ;  /* 0x0002c600ff0a7b82 */ /* 0x000f620000000a00 */
[----:B------:R-:W-:Y:S01]  /*4e30*/  @!UP1 UIADD3 UR16, UPT, UPT, UR7, 0x400, URZ ;  /* 0x0000040007109890 */ /* 0x000fe2000fffe0ff */
[----:B------:R-:W-:Y:S01]  /*4e40*/  @P3 SHF.R.U32.HI R28, RZ, 0x10, R25 ;  /* 0x00000010ff1c3819 */ /* 0x000fe20000011619 */
[----:B------:R-:W-:Y:S01]  /*4e50*/  VOTEU.ALL UP1, P4 ;  /* 0x0000000000ff7886 */ /* 0x000fe20002020000 */
[----:B------:R-:W-:Y:S01]  /*4e60*/  UMOV UR20, UR36 ;  /* 0x0000002400147c82 */ /* 0x000fe20008000000 */
[----:B------:R-:W-:Y:S03]  /*4e70*/  VIADD R30, R30, 0x1 ;  /* 0x000000011e1e7836 */ /* 0x000fe60000000000 */
[----:B--2---:R-:W2:Y:S01]  /*4e80*/  @!P1 LDC R0, c[0x0][0xb20] ;  /* 0x0002c800ff009b82 */ /* 0x004ea20000000800 */
[----:B------:R-:W-:Y:S01]  /*4e90*/  IMAD.U32 R21, RZ, RZ, UR8 ;  /* 0x00000008ff157e24 */ /* 0x000fe2000f8e00ff */
[----:B------:R-:W-:Y:S06]  /*4ea0*/  UPRMT UR8, UR37, 0x654, UR17 ;  /* 0x0000065425087896 */ /* 0x000fec0008000011 */
[----:B-1----:R-:W1:Y:S01]  /*4eb0*/  @!P1 LDC R3, c[0x0][0xb0c] ;  /* 0x0002c300ff039b82 */ /* 0x002e620000000800 */
[----:B------:R-:W-:Y:S01]  /*4ec0*/  IMAD.U32 R20, RZ, RZ, UR9 ;  /* 0x00000009ff147e24 */ /* 0x000fe2000f8e00ff */
[----:B------:R-:W-:Y:S04]  /*4ed0*/  @!P4 R2UR UR15, R21 ;  /* 0x00000000150fc2ca */ /* 0x000fe800000e0000 */
[----:B------:R-:W-:Y:S01]  /*4ee0*/  @!P4 R2UR UR14, R20 ;  /* 0x00000000140ec2ca */ /* 0x000fe200000e0000 */
[----:B------:R-:W-:Y:S11]  /*4ef0*/  @!P4 IMAD.MOV.U32 R20, RZ, RZ, 0x2000 ;  /* 0x00002000ff14c424 */ /* 0x000ff600078e00ff */
[----:B------:R-:W-:Y:S01]  /*4f00*/  @!UPT UIADD3 URZ, UPT, UPT, URZ, URZ, URZ ;  /* 0x000000fffffff290 */ /* 0x000fe2000fffe0ff */
[----:B------:R1:W-:Y:S01]  /*4f10*/  @!UP1 UTMALDG.3D [UR16], [UR14], desc[UR10] ;  /* 0x00000a100e0095b4 */ /* 0x0003e20008011000 */
[----:B------:R1:W-:Y:S02]  /*4f20*/  @!P4 SYNCS.ARRIVE.TRANS64.RED.A0TR RZ, [UR7+0x180], R20 ;  /* 0x00018014ffffc9a7 */ /* 0x0003e40008300407 */
[----:B-1----:R-:W-:Y:S01]  /*4f30*/  @!P1 ISETP.NE.AND P2, PT, R3, 0x1, PT ;  /* 0x000000010300980c */ /* 0x002fe20003f45270 */
[C---:B---3--:R-:W-:Y:S01]  /*4f40*/  @!P1 IMAD.HI.U32 R14, R13.reuse, R14, RZ ;  /* 0x0000000e0d0e9227 */ /* 0x048fe200078e00ff */
[----:B-----5:R-:W-:Y:S03]  /*4f50*/  @!P1 ISETP.NE.AND P0, PT, R10, 0x1, PT ;  /* 0x000000010a00980c */ /* 0x020fe60003f05270 */
[C---:B------:R-:W-:Y:S01]  /*4f60*/  @!P1 IMAD.HI.U32 R11, R8.reuse, R11, RZ ;  /* 0x0000000b080b9227 */ /* 0x040fe200078e00ff */
[----:B------:R-:W-:Y:S04]  /*4f70*/  @!P1 SHF.R.U32.HI R14, RZ, R15, R14 ;  /* 0x0000000fff0e9219 */ /* 0x000fe8000001160e */
[----:B--2---:R-:W-:Y:S01]  /*4f80*/  @!P1 SHF.R.U32.HI R9, RZ, R0, R11 ;  /* 0x00000000ff099219 */ /* 0x004fe2000001160b */
[----:B------:R-:W-:Y:S01]  /*4f90*/  SYNCS.ARRIVE.TRANS64.RED.A1T0 RZ, [UR8], RZ ;  /* 0x000000ffffff79a7 */ /* 0x000fe20008100408 */
[----:B------:R-:W-:Y:S02]  /*4fa0*/  @!P1 SEL R14, R13, R14, !P2 ;  /* 0x0000000e0d0e9207 */ /* 0x000fe40005000000 */
[----:B------:R-:W-:Y:S01]  /*4fb0*/  @!P1 SEL R9, R8, R9, !P0 ;  /* 0x0000000908099207 */ /* 0x000fe20004000000 */
[----:B------:R-:W1:Y:S04]  /*4fc0*/  SYNCS.PHASECHK.TRANS64.TRYWAIT P5, [UR7+0x198], R12 ;  /* 0x0001980cff0075a7 */ /* 0x000e6800080a1107 */
[----:B------:R-:W-:Y:S02]  /*4fd0*/  @!P1 IMAD.IADD R0, R9, 0x1, -R14 ;  /* 0x0000000109009824 */ /* 0x000fe400078e0a0e */
[----:B------:R-:W-:Y:S02]  /*4fe0*/  @!P1 IMAD.IADD R9, R14, 0x1, -R9 ;  /* 0x000000010e099824 */ /* 0x000fe400078e0a09 */
[----:B------:R-:W-:Y:S02]  /*4ff0*/  @!P1 IMAD R13, R0, R3, R13 ;  /* 0x00000003000d9224 */ /* 0x000fe400078e020d */
[----:B------:R-:W-:Y:S01]  /*5000*/  @!P1 IMAD R8, R9, R10, R8 ;  /* 0x0000000a09089224 */ /* 0x000fe200078e0208 */
[----:B-1----:R-:W-:Y:S06]  /*5010*/  @!P5 BRA `(.L_x_96) ;  /* 0x0000004c0058d947 */ /* 0x002fec0003800000 */
.L_x_199:
[----:B-1----:R-:W-:Y:S01]  /*5020*/  @!P4 IADD3 R3, P0, PT, R32, 0x580, RZ ;  /* 0x000005802003c810 */ /* 0x002fe20007f1e0ff */
[----:B------:R-:W-:Y:S01]  /*5030*/  VOTEU.ALL UP1, P4 ;  /* 0x0000000000ff7886 */ /* 0x000fe20002020000 */
[----:B------:R-:W-:Y:S01]  /*5040*/  UMOV UR20, 0x0 ;  /* 0x0000000000147882 */ /* 0x000fe20000000000 */
[----:B------:R-:W-:Y:S01]  /*5050*/  UMOV UR21, 0x10000000 ;  /* 0x1000000000157882 */ /* 0x000fe20000000000 */
[----:B------:R-:W-:Y:S01]  /*5060*/  @!P4 R2UR UR9, R3 ;  /* 0x000000000309c2ca */ /* 0x000fe200000e0000 */
[----:B------:R-:W-:Y:S01]  /*5070*/  @!P4 IMAD.X R0, RZ, RZ, R33, P0 ;  /* 0x000000ffff00c224 */ /* 0x000fe200000e0621 */
[----:B------:R-:W-:Y:S01]  /*5080*/  @!UP1 UIADD3 UR10, UPT, UPT, UR18, 0x40, URZ ;  /* 0x00000040120a9890 */ /* 0x000fe2000fffe0ff */
[----:B------:R-:W-:Y:S01]  /*5090*/  ISETP.NE.AND P0, PT, R30, 0x2, PT ;  /* 0x000000021e00780c */ /* 0x000fe20003f05270 */
[----:B------:R-:W-:Y:S01]  /*50a0*/  UMOV UR11, UR19 ;  /* 0x00000013000b7c82 */ /* 0x000fe20008000000 */
[----:B------:R-:W-:Y:S01]  /*50b0*/  UMOV UR12, UR36 ;  /* 0x00000024000c7c82 */ /* 0x000fe20008000000 */
[----:B------:R-:W-:Y:S01]  /*50c0*/  @!P4 R2UR UR8, R0 ;  /* 0x000000000008c2ca */ /* 0x000fe200000e0000 */
[----:B------:R-:W-:Y:S01]  /*50d0*/  IMAD.IADD R20, R8, 0x1, R147 ;  /* 0x0000000108147824 */ /* 0x000fe200078e0293 */
[----:B------:R-:W-:Y:S01]  /*50e0*/  @P3 R2UR UR36, R28 ;  /* 0x000000001c2432ca */ /* 0x000fe200000e0000 */
[----:B------:R-:W-:Y:S01]  /*50f0*/  IMAD.IADD R21, R13, 0x1, R170 ;  /* 0x000000010d157824 */ /* 0x000fe200078e02aa */
[----:B------:R-:W-:Y:S02]  /*5100*/  SEL R0, RZ, 0x1, P0 ;  /* 0x00000001ff007807 */ /* 0x000fe40000000000 */
[----:B------:R-:W-:Y:S01]  /*5110*/  LOP3.LUT R31, R31, 0x1, RZ, 0x3c, !PT ;  /* 0x000000011f1f7812 */ /* 0x000fe200078e3cff */
[----:B------:R-:W-:Y:S01]  /*5120*/  IMAD.U32 R10, RZ, RZ, UR9 ;  /* 0x00000009ff0a7e24 */ /* 0x000fe2000f8e00ff */
[----:B------:R-:W-:Y:S01]  /*5130*/  @!UP1 UIADD3 UR9, UPT, UPT, UR7, 0x188, URZ ;  /* 0x0000018807099890 */ /* 0x000fe2000fffe0ff */
[----:B------:R-:W-:Y:S02]  /*5140*/  LOP3.LUT R29, R29, R0, RZ, 0x3c, !PT ;  /* 0x000000001d1d7212 */ /* 0x000fe400078e3cff */
[----:B------:R-:W-:Y:S02]  /*5150*/  SEL R30, R30, RZ, P0 ;  /* 0x000000ff1e1e7207 */ /* 0x000fe40000000000 */
[----:B------:R-:W-:Y:S01]  /*5160*/  IMAD.U32 R11, RZ, RZ, UR8 ;  /* 0x00000008ff0b7e24 */ /* 0x000fe2000f8e00ff */
[----:B------:R-:W-:Y:S01]  /*5170*/  @!P4 R2UR UR14, R10 ;  /* 0x000000000a0ec2ca */ /* 0x000fe200000e0000 */
[----:B------:R-:W-:Y:S01]  /*5180*/  @!UP1 UIADD3 UR8, UPT, UPT, UR7, 0x2400, URZ ;  /* 0x0000240007089890 */ /* 0x000fe2000fffe0ff */
[----:B------:R-:W-:Y:S02]  /*5190*/  VOTEU.ALL UP1, P4 ;  /* 0x0000000000ff7886 */ /* 0x000fe40002020000 */
[----:B------:R-:W-:Y:S11]  /*51a0*/  @!P4 R2UR UR15, R11 ;  /* 0x000000000b0fc2ca */ /* 0x000ff600000e0000 */
[----:B------:R-:W-:Y:S02]  /*51b0*/  @!UPT UIADD3 URZ, UPT, UPT, URZ, URZ, URZ ;  /* 0x000000fffffff290 */ /* 0x000fe4000fffe0ff */
[----:B------:R2:W-:Y:S01]  /*51c0*/  @!UP1 UTMALDG.3D [UR8], [UR14], desc[UR20] ;  /* 0x000014080e0095b4 */ /* 0x0005e20008011000 */
[----:B------:R2:W-:Y:S01]  /*51d0*/  @!P4 SYNCS.ARRIVE.TRANS64.RED.A0TR RZ, [UR7+0x188], R23 ;  /* 0x00018817ffffc9a7 */ /* 0x0005e20008300407 */
[----:B------:R-:W-:Y:S01]  /*51e0*/  UPLOP3.LUT UP1, UPT, UPT, UPT, UPT, 0x80, 0x8 ;  /* 0x000000000008789c */ /* 0x000fe20003f2f070 */
[----:B------:R-:W-:Y:S01]  /*51f0*/  SYNCS.ARRIVE.TRANS64.RED.A1T0 RZ, [UR13], RZ ;  /* 0x000000ffffff79a7 */ /* 0x000fe2000810040d */
[----:B------:R-:W-:Y:S09]  /*5200*/  @P3 BRA `(.L_x_97) ;  /* 0xfffffff400503947 */ /* 0x000ff2000383ffff */
[----:B------:R-:W-:-:S04]  /*5210*/  SHF.L.U32 R3, R31, 0x1f, RZ ;  /* 0x0000001f1f037819 */ /* 0x000fc800000006ff */
[----:B------:R-:W1:Y:S02]  /*5220*/  SYNCS.PHASECHK.TRANS64.TRYWAIT P0, [UR7+0x190], R3 ;  /* 0x00019003ff0075a7 */ /* 0x000e640008001107 */
[----:B-1----:R-:W-:Y:S05]  /*5230*/  @!P0 BRA `(.L_x_98) ;  /* 0x0000004800e88947 */ /* 0x002fea0003800000 */
.L_x_201:
[----:B-1----:R-:W-:-:S07]  /*5240*/  MOV R0, UR7 ;  /* 0x0000000700007c02 */ /* 0x002fce0008000f00 */
.L_x_99:
[----:B-1----:R-:W-:-:S04]  /*5250*/  SHF.L.U32 R3, R31, 0x1f, RZ ;  /* 0x0000001f1f037819 */ /* 0x002fc800000006ff */
[----:B------:R1:W3:Y:S03]  /*5260*/  SYNCS.PHASECHK.TRANS64.TRYWAIT P0, [R0+URZ+0x198], R3 ;  /* 0x00019803000075a7 */ /* 0x0002e600080011ff */
[----:B---3--:R-:W-:Y:S05]  /*5270*/  @!P0 NANOSLEEP.SYNCS 0x989680 ;  /* 0x009896800000895d */ /* 0x008fea0003900000 */
[----:B------:R-:W3:Y:S02]  /*5280*/  @!P0 SYNCS.PHASECHK.TRANS64 P0, [R0+URZ+0x198], R3 ;  /* 0x00019803000085a7 */ /* 0x000ee400080010ff */
[----:B--23--:R-:W-:Y:S05]  /*5290*/  @P0 EXIT ;  /* 0x000000000000094d */ /* 0x00cfea0003800000 */
[----:B------:R-:W-:Y:S05]  /*52a0*/  BRA `(.L_x_99) ;  /* 0xfffffffc00e87947 */ /* 0x000fea000383ffff */
.L_x_88:
[----:B------:R-:W-:-:S06]  /*52b0*/  UISETP.GE.AND UP1, UPT, UR8, 0x4, UPT ;  /* 0x000000040800788c */ /* 0x000fcc000bf26270 */
[----:B------:R-:W-:-:S13]  /*52c0*/  PLOP3.LUT P0, PT, PT, PT, UP1, 0x80, 0x8 ;  /* 0x000000000008781c */ /* 0x000fda0003f0f018 */
[----:B------:R-:W-:Y:S05]  /*52d0*/  @!P0 EXIT ;  /* 0x000000000000894d */ /* 0x000fea0003800000 */
[----:B------:R-:W-:Y:S01]  /*52e0*/  BAR.SYNC.DEFER_BLOCKING 0x6, 0xa0 ;  /* 0x0182800000007b1d */ /* 0x000fe20000010000 */
[C---:B------:R-:W-:Y:S01]  /*52f0*/  IMAD.SHL.U32 R3, R189.reuse, 0x40, RZ ;  /* 0x00000040bd037824 */ /* 0x040fe200078e00ff */
[C---:B------:R-:W-:Y:S01]  /*5300*/  LOP3.LUT R193, R189.reuse, 0x60, RZ, 0xc0, !PT ;  /* 0x00000060bdc17812 */ /* 0x040fe200078ec0ff */
[C---:B------:R-:W-:Y:S01]  /*5310*/  IMAD.SHL.U32 R172, R189.reuse, 0x8, RZ ;  /* 0x00000008bdac7824 */ /* 0x040fe200078e00ff */
[C---:B------:R-:W-:Y:S01]  /*5320*/  LOP3.LUT R191, R189.reuse, 0x2, RZ, 0xc0, !PT ;  /* 0x00000002bdbf7812 */ /* 0x040fe200078ec0ff */
[----:B------:R-:W-:Y:S01]  /*5330*/  IMAD.U32 R79, R189, 0x10000, RZ ;  /* 0x00010000bd4f7824 */ /* 0x000fe200078e00ff */
[----:B------:R-:W-:Y:S02]  /*5340*/  UMOV UR49, 0x400 ;  /* 0x0000040000317882 */ /* 0x000fe40000000000 */
[----:B------:R-:W1:Y:S01]  /*5350*/  LDC R177, c[0x0][0x370] ;  /* 0x0000dc00ffb17b82 */ /* 0x000e620000000800 */
[----:B------:R-:W-:Y:S01]  /*5360*/  ULEA UR49, UR37, UR49, 0x18 ;  /* 0x0000003125317291 */ /* 0x000fe2000f8ec0ff */
[----:B------:R-:W-:Y:S01]  /*5370*/  LOP3.LUT R5, R3, 0x180, RZ, 0xc0, !PT ;  /* 0x0000018003057812 */ /* 0x000fe200078ec0ff */
[----:B------:R-:W-:Y:S01]  /*5380*/  HFMA2 R195, -RZ, RZ, 0, 0 ;  /* 0x00000000ffc37431 */ /* 0x000fe200000001ff */
[----:B------:R-:W-:Y:S01]  /*5390*/  LOP3.LUT R79, R79, 0x600000, RZ, 0xc0, !PT ;  /* 0x006000004f4f7812 */ /* 0x000fe200078ec0ff */
[----:B------:R-:W-:Y:S01]  /*53a0*/  UIADD3 UR4, UPT, UPT, UR49, 0x4400, URZ ;  /* 0x0000440031047890 */ /* 0x000fe2000fffe0ff */
[----:B------:R-:W-:Y:S01]  /*53b0*/  LOP3.LUT R172, R5, 0x30, R172, 0xf8, !PT ;  /* 0x0000003005ac7812 */ /* 0x000fe200078ef8ac */
[----:B------:R-:W-:Y:S01]  /*53c0*/  IMAD.MOV.U32 R76, RZ, RZ, RZ ;  /* 0x000000ffff4c7224 */ /* 0x000fe200078e00ff */
[----:B------:R-:W2:Y:S01]  /*53d0*/  LDC R74, c[0x0][0xb0c] ;  /* 0x0002c300ff4a7b82 */ /* 0x000ea20000000800 */
[----:B------:R-:W-:-:S02]  /*53e0*/  LOP3.LUT R189, R189, 0x4, RZ, 0xc0, !PT ;  /* 0x00000004bdbd7812 */ /* 0x000fc400078ec0ff */
[----:B------:R-:W-:Y:S02]  /*53f0*/  CS2R R182, SRZ ;  /* 0x0000000000b67805 */ /* 0x000fe4000001ff00 */
[----:B------:R-:W-:Y:S02]  /*5400*/  LOP3.LUT R172, R172, 0x1e40, R3, 0xf8, !PT ;  /* 0x00001e40acac7812 */ /* 0x000fe400078ef803 */
[----:B------:R-:W-:Y:S02]  /*5410*/  CS2R R180, SRZ ;  /* 0x0000000000b47805 */ /* 0x000fe4000001ff00 */
[----:B------:R-:W-:Y:S01]  /*5420*/  IADD3 R188, PT, PT, -R189, 0x2, RZ ;  /* 0x00000002bdbc7810 */ /* 0x000fe20007ffe1ff */
[----:B------:R-:W-:Y:S01]  /*5430*/  IMAD.MOV R176, RZ, RZ, -R191 ;  /* 0x000000ffffb07224 */ /* 0x000fe200078e0abf */
[----:B------:R-:W-:Y:S01]  /*5440*/  MOV R192, UR4 ;  /* 0x0000000400c07c02 */ /* 0x000fe20008000f00 */
[----:B------:R-:W4:Y:S01]  /*5450*/  LDC R174, c[0x0][0xb20] ;  /* 0x0002c800ffae7b82 */ /* 0x000f220000000800 */
[----:B------:R-:W3:Y:S01]  /*5460*/  LDS R0, [UR49+0x260] ;  /* 0x00026031ff007984 */ /* 0x000ee20008000800 */
[----:B------:R-:W-:Y:S01]  /*5470*/  VIADD R190, R172, UR49 ;  /* 0x00000031acbe7c36 */ /* 0x000fe20008000000 */
[----:B------:R-:W1:Y:S01]  /*5480*/  LDCU.64 UR52, c[0x0][0x348] ;  /* 0x00006900ff3477ac */ /* 0x000e620008000a00 */
[----:B------:R-:W-:-:S02]  /*5490*/  IMAD.MOV R175, RZ, RZ, -R189 ;  /* 0x000000ffffaf7224 */ /* 0x000fc400078e0abd */
[----:B------:R-:W-:Y:S01]  /*54a0*/  VIADD R190, R190, 0x400 ;  /* 0x00000400bebe7836 */ /* 0x000fe20000000000 */
[----:B------:R-:W1:Y:S01]  /*54b0*/  LDCU.64 UR38, c[0x0][0x888] ;  /* 0x00011100ff2677ac */ /* 0x000e620008000a00 */
[----:B------:R-:W1:Y:S01]  /*54c0*/  LDC R73, c[0x0][0xb30] ;  /* 0x0002cc00ff497b82 */ /* 0x000e620000000800 */
[----:B------:R-:W1:Y:S01]  /*54d0*/  LDCU.64 UR44, c[0x0][0x890] ;  /* 0x00011200ff2c77ac */ /* 0x000e620008000a00 */
[----:B------:R-:W-:-:S06]  /*54e0*/  UIADD3 UR48, UPT, UPT, UR49, 0x400, URZ ;  /* 0x0000040031307890 */ /* 0x000fcc000fffe0ff */
[----:B------:R-:W1:Y:S08]  /*54f0*/  LDC.64 R168, c[0x0][0xb10] ;  /* 0x0002c400ffa87b82 */ /* 0x000e700000000a00 */
[----:B------:R-:W1:Y:S08]  /*5500*/  LDC.64 R70, c[0x0][0xb18] ;  /* 0x0002c600ff467b82 */ /* 0x000e700000000a00 */
[----:B------:R-:W1:Y:S08]  /*5510*/  LDC.64 R68, c[0x0][0xb28] ;  /* 0x0002ca00ff447b82 */ /* 0x000e700000000a00 */
[----:B------:R-:W1:Y:S01]  /*5520*/  LDC.64 R166, c[0x0][0x8b0] ;  /* 0x00022c00ffa67b82 */ /* 0x000e620000000a00 */
[----:B---3--:R-:W-:-:S07]  /*5530*/  IMAD.IADD R79, R0, 0x1, R79 ;  /* 0x00000001004f7824 */ /* 0x008fce00078e024f */
[----:B------:R-:W3:Y:S08]  /*5540*/  LDC.64 R164, c[0x0][0x8a8] ;  /* 0x00022a00ffa47b82 */ /* 0x000ef00000000a00 */
[----:B--2-4-:R-:W1:Y:S02]  /*5550*/  LDC R178, c[0x0][0x374] ;  /* 0x0000dd00ffb27b82 */ /* 0x014e640000000800 */
.L_x_126:
[C---:B------:R-:W-:Y:S02]  /*5560*/  LEA R0, R195.reuse, UR49, 0x3 ;  /* 0x00000031c3007c11 */ /* 0x040fe4000f8e18ff */
[----:B------:R-:W-:Y:S02]  /*5570*/  SHF.L.U32 R3, R182, 0x1f, RZ ;  /* 0x0000001fb6037819 */ /* 0x000fe400000006ff */
[----:B------:R-:W-:Y:S02]  /*5580*/  LEA R16, R195, UR49, 0x4 ;  /* 0x00000031c3107c11 */ /* 0x000fe4000f8e20ff */
[----:B------:R-:W2:Y:S02]  /*5590*/  SYNCS.PHASECHK.TRANS64.TRYWAIT P0, [R0+URZ+0x1b0], R3 ;  /* 0x0001b003000075a7 */ /* 0x000ea400080011ff */
[----:B-12---:R-:W-:Y:S05]  /*55a0*/  @!P0 BRA `(.L_x_100) ;  /* 0x0000004800248947 */ /* 0x006fea0003800000 */
.L_x_202:
[----:B------:R-:W4:Y:S01]  /*55b0*/  LDC.64 R12, c[0x0][0xb10] ;  /* 0x0002c400ff0c7b82 */ /* 0x000f220000000a00 */
[----:B------:R-:W3:Y:S01]  /*55c0*/  LDS.128 R16, [R16+0x240] ;  /* 0x0002400010107984 */ /* 0x000ee20000000c00 */
[----:B-1----:R-:W-:Y:S01]  /*55d0*/  ISETP.NE.AND P1, PT, R73, 0x1, PT ;  /* 0x000000014900780c */ /* 0x002fe20003f25270 */
[----:B--2---:R-:W-:Y:S01]  /*55e0*/  VIADD R0, R0, 0x1c0 ;  /* 0x000001c000007836 */ /* 0x004fe20000000000 */
[----:B------:R-:W-:Y:S04]  /*55f0*/  ISETP.GE.AND P0, PT, R72, 0x1, PT ;  /* 0x000000014800780c */ /* 0x000fe80003f06270 */
[----:B------:R-:W1:Y:S01]  /*5600*/  LDC.64 R10, c[0x0][0xb18] ;  /* 0x0002c600ff0a7b82 */ /* 0x000e620000000a00 */
[----:B------:R-:W-:Y:S01]  /*5610*/  PRMT R0, RZ, 0x654, R0 ;  /* 0x00000654ff007816 */ /* 0x000fe20000000000 */
[----:B------:R-:W-:Y:S01]  /*5620*/  @!PT LDS RZ, [RZ] ;  /* 0x00000000fffff984 */ /* 0x000fe20000000800 */
[----:B------:R-:W-:Y:S01]  /*5630*/  @!PT LDS RZ, [RZ] ;  /* 0x00000000fffff984 */ /* 0x000fe20000000800 */
[----:B------:R-:W-:Y:S01]  /*5640*/  @!PT LDS RZ, [RZ] ;  /* 0x00000000fffff984 */ /* 0x000fe20000000800 */
[----:B------:R-:W-:Y:S01]  /*5650*/  @!PT LDS RZ, [RZ] ;  /* 0x00000000fffff984 */ /* 0x000fe20000000800 */
[----:B------:R2:W-:Y:S06]  /*5660*/  MEMBAR.ALL.CTA ;  /* 0x0000000000007992 */ /* 0x0005ec0000008000 */
[----:B--2---:R-:W2:Y:S01]  /*5670*/  FENCE.VIEW.ASYNC.S ;  /* 0x00000000000073c6 */ /* 0x004ea20000000000 */
[----:B------:R-:W1:Y:S08]  /*5680*/  @!P1 LDC R14, c[0x0][0xb20] ;  /* 0x0002c800ff0e9b82 */ /* 0x000e700000000800 */
[----:B------:R-:W1:Y:S01]  /*5690*/  @!P1 LDC R9, c[0x0][0xb0c] ;  /* 0x0002c300ff099b82 */ /* 0x000e620000000800 */
[----:B--2---:R2:W-:Y:S01]  /*56a0*/  SYNCS.ARRIVE.TRANS64.RED.A1T0 RZ, [R0+URZ], RZ ;  /* 0x000000ff00ff79a7 */ /* 0x0045e200081004ff */
[----:B---3--:R-:W-:Y:S04]  /*56b0*/  LOP3.LUT P4, RZ, R18, 0x1, RZ, 0xc0, !PT ;  /* 0x0000000112ff7812 */ /* 0x008fe8000788c0ff */
[----:B------:R-:W-:Y:S09]  /*56c0*/  P2R R194, PR, RZ, 0x10 ;  /* 0x00000010ffc27803 */ /* 0x000ff20000000000 */
[----:B------:R-:W-:Y:S02]  /*56d0*/  @P4 MOV R77, R16 ;  /* 0x00000010004d4202 */ /* 0x000fe40000000f00 */
[----:B------:R-:W-:Y:S01]  /*56e0*/  @P4 LOP3.LUT R75, R17, 0xffff, RZ, 0xc0, !PT ;  /* 0x0000ffff114b4812 */ /* 0x000fe200078ec0ff */
[----:B--2-4-:R-:W-:Y:S06]  /*56f0*/  @!P0 BRA `(.L_x_101) ;  /* 0x0000000000a48947 */ /* 0x014fec0003800000 */
[----:B------:R-:W-:Y:S01]  /*5700*/  IMAD.HI.U32 R23, R178, R71, RZ ;  /* 0x00000047b2177227 */ /* 0x000fe200078e00ff */
[----:B------:R-:W-:Y:S02]  /*5710*/  ISETP.NE.AND P0, PT, R70, 0x1, PT ;  /* 0x000000014600780c */ /* 0x000fe40003f05270 */
[----:B------:R-:W-:Y:S01]  /*5720*/  ISETP.NE.AND P2, PT, R72, 0x1, PT ;  /* 0x000000014800780c */ /* 0x000fe20003f45270 */
[----:B------:R-:W-:Y:S01]  /*5730*/  IMAD.HI.U32 R22, R177, R168, RZ ;  /* 0x000000a8b1167227 */ /* 0x000fe200078e00ff */
[----:B------:R-:W-:Y:S02]  /*5740*/  SHF.R.U32.HI R23, RZ, R174, R23 ;  /* 0x000000aeff177219 */ /* 0x000fe40000011617 */
[----:B------:R-:W-:Y:S01]  /*5750*/  ISETP.NE.AND P3, PT, R74, 0x1, PT ;  /* 0x000000014a00780c */ /* 0x000fe20003f65270 */
[----:B------:R-:W-:Y:S01]  /*5760*/  IMAD.HI.U32 R26, R77, R168, RZ ;  /* 0x000000a84d1a7227 */ /* 0x000fe200078e00ff */
[----:B------:R-:W-:Y:S02]  /*5770*/  SHF.R.U32.HI R22, RZ, R169, R22 ;  /* 0x000000a9ff167219 */ /* 0x000fe40000011616 */
[----:B------:R-:W-:Y:S01]  /*5780*/  SEL R3, R178, R23, !P0 ;  /* 0x00000017b2037207 */ /* 0x000fe20004000000 */
[----:B------:R-:W-:Y:S01]  /*5790*/  IMAD.HI.U32 R23, R75, R71, RZ ;  /* 0x000000474b177227 */ /* 0x000fe200078e00ff */
[----:B------:R-:W-:Y:S02]  /*57a0*/  SEL R7, R177, R22, !P3 ;  /* 0x00000016b1077207 */ /* 0x000fe40005800000 */
[----:B------:R-:W-:Y:S01]  /*57b0*/  SHF.R.U32.HI R26, RZ, R169, R26 ;  /* 0x000000a9ff1a7219 */ /* 0x000fe2000001161a */
[-C--:B------:R-:W-:Y:S04]  /*57c0*/  IMAD.HI.U32 R22, R3, R68.reuse, RZ ;  /* 0x0000004403167227 */ /* 0x080fe800078e00ff */
[----:B------:R-:W-:Y:S01]  /*57d0*/  IMAD.HI.U32 R24, R7, R68, RZ ;  /* 0x0000004407187227 */ /* 0x000fe200078e00ff */
[-C--:B------:R-:W-:Y:S02]  /*57e0*/  @P2 SHF.R.U32.HI R3, RZ, R69.reuse, R22 ;  /* 0x00000045ff032219 */ /* 0x080fe40000011616 */
[----:B------:R-:W-:Y:S02]  /*57f0*/  SHF.R.U32.HI R22, RZ, R174, R23 ;  /* 0x000000aeff167219 */ /* 0x000fe40000011617 */
[----:B------:R-:W-:Y:S01]  /*5800*/  @P2 SHF.R.U32.HI R7, RZ, R69, R24 ;  /* 0x00000045ff072219 */ /* 0x000fe20000011618 */
[C---:B------:R-:W-:Y:S01]  /*5810*/  IMAD R2, R72.reuse, R3, RZ ;  /* 0x0000000348027224 */ /* 0x040fe200078e02ff */
[----:B------:R-:W-:Y:S02]  /*5820*/  SEL R5, R75, R22, !P0 ;  /* 0x000000164b057207 */ /* 0x000fe40004000000 */
[----:B------:R-:W-:Y:S01]  /*5830*/  SEL R3, R77, R26, !P3 ;  /* 0x0000001a4d037207 */ /* 0x000fe20005800000 */
[----:B------:R-:W-:Y:S01]  /*5840*/  IMAD R4, R72, R7, RZ ;  /* 0x0000000748047224 */ /* 0x000fe200078e02ff */
[C---:B------:R-:W-:Y:S01]  /*5850*/  ISETP.GE.AND P0, PT, R5.reuse, R2, PT ;  /* 0x000000020500720c */ /* 0x040fe20003f06270 */
[----:B------:R-:W-:Y:S03]  /*5860*/  IMAD.HI.U32 R6, R5, R68, RZ ;  /* 0x0000004405067227 */ /* 0x000fe600078e00ff */
[----:B------:R-:W-:Y:S01]  /*5870*/  ISETP.GE.OR P0, PT, R3, R4, P0 ;  /* 0x000000040300720c */ /* 0x000fe20000706670 */
[----:B------:R-:W-:Y:S01]  /*5880*/  IMAD.MOV R4, RZ, RZ, -R3 ;  /* 0x000000ffff047224 */ /* 0x000fe200078e0a03 */
[-C--:B------:R-:W-:Y:S03]  /*5890*/  SHF.R.U32.HI R6, RZ, R69.reuse, R6 ;  /* 0x00000045ff067219 */ /* 0x080fe60000011606 */
[----:B------:R-:W-:Y:S01]  /*58a0*/  IMAD R77, R74, R4, R77 ;  /* 0x000000044a4d7224 */ /* 0x000fe200078e024d */
[----:B------:R-:W-:Y:S05]  /*58b0*/  SEL R15, R5, R6, !P2 ;  /* 0x00000006050f7207 */ /* 0x000fea0005000000 */
[----:B------:R-:W-:Y:S02]  /*58c0*/  IMAD.MOV R6, RZ, RZ, -R15 ;  /* 0x000000ffff067224 */ /* 0x000fe400078e0a0f */
[C---:B------:R-:W-:Y:S04]  /*58d0*/  @!P0 IMAD.HI.U32 R2, R3.reuse, R68, RZ ;  /* 0x0000004403028227 */ /* 0x040fe800078e00ff */
[----:B------:R-:W-:Y:S01]  /*58e0*/  IMAD R6, R72, R6, R5 ;  /* 0x0000000648067224 */ /* 0x000fe200078e0205 */
[----:B------:R-:W-:Y:S04]  /*58f0*/  @!P0 SHF.R.U32.HI R2, RZ, R69, R2 ;  /* 0x00000045ff028219 */ /* 0x000fe80000011602 */
[----:B------:R-:W-:Y:S02]  /*5900*/  @!P0 SEL R0, R3, R2, !P2 ;  /* 0x0000000203008207 */ /* 0x000fe40005000000 */
[----:B------:R-:W-:Y:S02]  /*5910*/  IADD3 R2, PT, PT, -R5, RZ, RZ ;  /* 0x000000ff05027210 */ /* 0x000fe40007ffe1ff */
[----:B------:R-:W-:Y:S01]  /*5920*/  @!P0 IADD3 R8, PT, PT, R15, -R0, RZ ;  /* 0x800000000f088210 */ /* 0x000fe20007ffe0ff */
[----:B------:R-:W-:Y:S02]  /*5930*/  @!P0 IMAD R0, R7, R6, R0 ;  /* 0x0000000607008224 */ /* 0x000fe400078e0200 */
[----:B------:R-:W-:Y:S02]  /*5940*/  IMAD R75, R70, R2, R75 ;  /* 0x00000002464b7224 */ /* 0x000fe400078e024b */
[----:B------:R-:W-:Y:S02]  /*5950*/  @!P0 IMAD R5, R8, R72, R3 ;  /* 0x0000004808058224 */ /* 0x000fe400078e0203 */
[----:B------:R-:W-:Y:S04]  /*5960*/  @!P0 IMAD.MOV.U32 R3, RZ, RZ, R0 ;  /* 0x000000ffff038224 */ /* 0x000fe800078e0000 */
[----:B------:R-:W-:Y:S02]  /*5970*/  IMAD R77, R3, R74, R77 ;  /* 0x0000004a034d7224 */ /* 0x000fe400078e024d */
[----:B------:R-:W-:Y:S07]  /*5980*/  IMAD R75, R5, R70, R75 ;  /* 0x00000046054b7224 */ /* 0x000fee00078e024b */
.L_x_101:
[----:B-1----:R-:W-:Y:S01]  /*5990*/  @!P1 ISETP.NE.AND P0, PT, R10, 0x1, PT ;  /* 0x000000010a00980c */ /* 0x002fe20003f05270 */
[----:B------:R-:W-:Y:S01]  /*59a0*/  @!P1 IMAD.HI.U32 R0, R77, R12, RZ ;  /* 0x0000000c4d009227 */ /* 0x000fe200078e00ff */
[----:B------:R-:W-:Y:S01]  /*59b0*/  @!P1 ISETP.NE.AND P2, PT, R9, 0x1, PT ;  /* 0x000000010900980c */ /* 0x000fe20003f45270 */
[----:B------:R-:W-:Y:S01]  /*59c0*/  ULOP3.LUT UP0, URZ, UR48, 0x1b0, URZ, 0xc0, !UPT ;  /* 0x000001b030ff7892 */ /* 0x000fe2000f80c0ff */
[----:B------:R-:W-:Y:S01]  /*59d0*/  R2UR UR42, R21 ;  /* 0x00000000152a72ca */ /* 0x000fe200000e0000 */
[----:B------:R-:W-:Y:S01]  /*59e0*/  @!P1 IMAD.HI.U32 R3, R75, R11, RZ ;  /* 0x0000000b4b039227 */ /* 0x000fe200078e00ff */
[----:B------:R-:W-:Y:S02]  /*59f0*/  @!P1 SHF.R.U32.HI R0, RZ, R13, R0 ;  /* 0x0000000dff009219 */ /* 0x000fe40000011600 */
[----:B------:R-:W-:Y:S01]  /*5a00*/  R2UR UR41, R20 ;  /* 0x00000000142972ca */ /* 0x000fe200000e0000 */
[----:B------:R-:W-:Y:S01]  /*5a10*/  VIADD R195, R195, 0x1 ;  /* 0x00000001c3c37836 */ /* 0x000fe20000000000 */
[----:B------:R-:W-:Y:S02]  /*5a20*/  @!P1 SHF.R.U32.HI R2, RZ, R14, R3 ;  /* 0x0000000eff029219 */ /* 0x000fe40000011603 */
[----:B------:R-:W-:Y:S02]  /*5a30*/  @!P1 SEL R3, R77, R0, !P2 ;  /* 0x000000004d039207 */ /* 0x000fe40005000000 */
[----:B------:R-:W-:Y:S02]  /*5a40*/  @!P1 SEL R2, R75, R2, !P0 ;  /* 0x000000024b029207 */ /* 0x000fe40004000000 */
[----:B------:R-:W-:Y:S01]  /*5a50*/  @P4 SHF.R.U32.HI R179, RZ, 0x10, R17 ;  /* 0x00000010ffb34819 */ /* 0x000fe20000011611 */
[----:B------:R-:W-:Y:S02]  /*5a60*/  USHF.L.U32 UR42, UR42, 0x7, URZ ;  /* 0x000000072a2a7899 */ /* 0x000fe400080006ff */
[----:B------:R-:W-:Y:S02]  /*5a70*/  @!P1 IMAD.IADD R0, R2, 0x1, -R3 ;  /* 0x0000000102009824 */ /* 0x000fe400078e0a03 */
[----:B------:R-:W-:Y:S01]  /*5a80*/  @!P1 IMAD.IADD R2, R3, 0x1, -R2 ;  /* 0x0000000103029824 */ /* 0x000fe200078e0a02 */
[----:B------:R-:W-:Y:S01]  /*5a90*/  USHF.L.U32 UR41, UR41, 0x7, URZ ;  /* 0x0000000729297899 */ /* 0x000fe200080006ff */
[----:B------:R-:W-:Y:S02]  /*5aa0*/  @!P1 IMAD R77, R0, R9, R77 ;  /* 0x00000009004d9224 */ /* 0x000fe400078e024d */
[----:B------:R-:W-:Y:S01]  /*5ab0*/  @!P1 IMAD R75, R2, R10, R75 ;  /* 0x0000000a024b9224 */ /* 0x000fe200078e024b */
[----:B------:R-:W-:Y:S08]  /*5ac0*/  BRA.U !UP0, `(.L_x_102) ;  /* 0x0000000108407547 */ /* 0x000ff0000b800000 */
[----:B------:R-:W1:Y:S01]  /*5ad0*/  LDCU.64 UR8, c[0x4][0x80] ;  /* 0x01001000ff0877ac */ /* 0x000e620008000a00 */
[----:B------:R-:W-:Y:S01]  /*5ae0*/  MOV R3, 0x0 ;  /* 0x0000000000037802 */ /* 0x000fe20000000f00 */
[----:B------:R-:W-:Y:S02]  /*5af0*/  HFMA2 R12, -RZ, RZ, 0, 5.9604644775390625e-08 ;  /* 0x00000001ff0c7431 */ /* 0x000fe400000001ff */
[----:B------:R-:W-:Y:S02]  /*5b00*/  IMAD.MOV.U32 R8, RZ, RZ, 0x70 ;  /* 0x00000070ff087424 */ /* 0x000fe400078e00ff */
[----:B------:R-:W-:Y:S01]  /*5b10*/  IMAD.MOV.U32 R13, RZ, RZ, RZ ;  /* 0x000000ffff0d7224 */ /* 0x000fe200078e00ff */
[----:B------:R-:W2:Y:S01]  /*5b20*/  LDCU.64 UR6, c[0x4][0x88] ;  /* 0x01001100ff0677ac */ /* 0x000ea20008000a00 */
[----:B------:R-:W3:Y:S01]  /*5b30*/  LDC.64 R2, c[0x4][R3] ;  /* 0x0100000003027b82 */ /* 0x000ee20000000a00 */
[----:B------:R-:W4:Y:S01]  /*5b40*/  LDCU.64 UR4, c[0x4][0x8] ;  /* 0x01000100ff0477ac */ /* 0x000f220008000a00 */
[----:B-1----:R-:W-:Y:S01]  /*5b50*/  MOV R5, UR9 ;  /* 0x0000000900057c02 */ /* 0x002fe20008000f00 */
[----:B------:R-:W-:Y:S01]  /*5b60*/  IMAD.U32 R4, RZ, RZ, UR8 ;  /* 0x00000008ff047e24 */ /* 0x000fe2000f8e00ff */
[----:B--2---:R-:W-:Y:S01]  /*5b70*/  MOV R7, UR7 ;  /* 0x0000000700077c02 */ /* 0x004fe20008000f00 */
[----:B------:R-:W-:Y:S01]  /*5b80*/  IMAD.U32 R6, RZ, RZ, UR6 ;  /* 0x00000006ff067e24 */ /* 0x000fe2000f8e00ff */
[----:B----4-:R-:W-:Y:S01]  /*5b90*/  MOV R11, UR5 ;  /* 0x00000005000b7c02 */ /* 0x010fe20008000f00 */
[----:B------:R-:W-:Y:S02]  /*5ba0*/  IMAD.U32 R10, RZ, RZ, UR4 ;  /* 0x00000004ff0a7e24 */ /* 0x000fe4000f8e00ff */
[----:B------:R-:W-:Y:S07]  /*5bb0*/  LEPC R20, `(.L_x_102) ;  /* 0x000000001014794e */ /* 0x000fee0000000000 */
[----:B---3-5:R-:W-:Y:S05]  /*5bc0*/  CALL.ABS.NOINC R2 ;  /* 0x0000000002007343 */ /* 0x028fea0003c00000 */
.L_x_102:
[----:B------:R-:W-:Y:S01]  /*5bd0*/  LOP3.LUT P0, RZ, R192, 0x1b0, RZ, 0xc0, !PT ;  /* 0x000001b0c0ff7812 */ /* 0x000fe2000780c0ff */
[----:B------:R-:W-:Y:S11]  /*5be0*/  BSSY.RECONVERGENT B6, `(.L_x_103) ;  /* 0x0000013000067945 */ /* 0x000ff60003800200 */
[----:B------:R-:W-:Y:S01]  /*5bf0*/  @!UPT UIADD3 URZ, UPT, UPT, URZ, URZ, URZ ;  /* 0x000000fffffff290 */ /* 0x000fe2000fffe0ff */
[----:B------:R-:W-:Y:S05]  /*5c00*/  @!P0 BRA `(.L_x_104) ;  /* 0x0000000000408947 */ /* 0x000fea0003800000 */
        /* <DEDUP_REMOVED lines=16> */
.L_x_104:
[----:B------:R-:W-:Y:S05]  /*5d10*/  BSYNC.RECONVERGENT B6 ;  /* 0x0000000000067941 */ /* 0x000fea0003800200 */
.L_x_103:
[----:B------:R-:W-:Y:S01]  /*5d20*/  ISETP.NE.U32.AND P4, PT, R166, RZ, PT ;  /* 0x000000ffa600720c */ /* 0x000fe20003f85070 */
[----:B------:R-:W-:Y:S01]  /*5d30*/  UISETP.NE.AND UP2, UPT, UR50, URZ, UPT ;  /* 0x000000ff3200728c */ /* 0x000fe2000bf45270 */
[----:B------:R-:W-:Y:S01]  /*5d40*/  ISETP.NE.U32.AND P2, PT, RZ, UR38, PT ;  /* 0x00000026ff007c0c */ /* 0x000fe2000bf45070 */
[----:B------:R-:W-:Y:S01]  /*5d50*/  UISETP.NE.U32.AND UP1, UPT, UR44, URZ, UPT ;  /* 0x000000ff2c00728c */ /* 0x000fe2000bf25070 */
[----:B------:R-:W-:Y:S01]  /*5d60*/  ISETP.NE.AND.EX P4, PT, R167, RZ, PT, P4 ;  /* 0x000000ffa700720c */ /* 0x000fe20003f85340 */
[----:B------:R-:W-:Y:S01]  /*5d70*/  UPLOP3.LUT UP0, UPT, UPT, UPT, UPT, 0x40, 0x4 ;  /* 0x000000000004789c */ /* 0x000fe20003f0e870 */
[----:B------:R-:W-:Y:S01]  /*5d80*/  ISETP.NE.AND.EX P2, PT, RZ, UR39, PT, P2 ;  /* 0x00000027ff007c0c */ /* 0x000fe2000bf45320 */
[----:B------:R-:W-:Y:S01]  /*5d90*/  UISETP.NE.AND.EX UP1, UPT, UR45, URZ, UPT, UP1 ;  /* 0x000000ff2d00728c */ /* 0x000fe2000bf25310 */
[----:B------:R-:W-:Y:S04]  /*5da0*/  PLOP3.LUT P1, PT, PT, PT, UP2, 0x80, 0x8 ;  /* 0x000000000008781c */ /* 0x000fe80003f2f028 */
[----:B------:R-:W-:Y:S06]  /*5db0*/  @UP2 UPLOP3.LUT UP0, UPT, UPT, UPT, UP1, 0x80, 0x8 ;  /* 0x000000000008289c */ /* 0x000fec0003f0f010 */
[----:B------:R-:W-:Y:S01]  /*5dc0*/  PLOP3.LUT P0, PT, PT, PT, UP0, 0x80, 0x8 ;  /* 0x000000000008781c */ /* 0x000fe20003f0f008 */
[----:B------:R-:W-:Y:S01]  /*5dd0*/  @!UPT UIADD3 URZ, UPT, UPT, URZ, URZ, URZ ;  /* 0x000000fffffff290 */ /* 0x000fe2000fffe0ff */
[----:B------:R-:W-:Y:S11]  /*5de0*/  BRA.U !UP1, `(.L_x_105) ;  /* 0x0000000109387547 */ /* 0x000ff6000b800000 */
[----:B------:R-:W-:Y:S01]  /*5df0*/  UISETP.NE.U32.AND UP0, UPT, UR38, URZ, UPT ;  /* 0x000000ff2600728c */ /* 0x000fe2000bf05070 */
[----:B------:R-:W-:Y:S02]  /*5e00*/  HFMA2 R0, -RZ, RZ, 0, 5.9604644775390625e-08 ;  /* 0x00000001ff007431 */ /* 0x000fe400000001ff */
[----:B------:R-:W-:Y:S01]  /*5e10*/  IMAD.MOV.U32 R171, RZ, RZ, 0x1 ;  /* 0x00000001ffab7424 */ /* 0x000fe200078e00ff */
[----:B------:R-:W-:Y:S06]  /*5e20*/  UISETP.NE.AND.EX UP0, UPT, UR39, URZ, UPT, UP0 ;  /* 0x000000ff2700728c */ /* 0x000fec000bf05300 */
[----:B------:R-:W-:Y:S05]  /*5e30*/  PLOP3.LUT P3, PT, PT, PT, UP0, 0x80, 0x8 ;  /* 0x000000000008781c */ /* 0x000fea0003f6f008 */
[----:B------:R-:W1:Y:S01]  /*5e40*/  @UP0 LDCU.64 UR6, c[0x0][0x888] ;  /* 0x00011100ff0607ac */ /* 0x000e620008000a00 */
[----:B------:R-:W-:Y:S07]  /*5e50*/  @UP0 UIMAD UR4, UR36, UR44, URZ ;  /* 0x0000002c240402a4 */ /* 0x000fee000f8e02ff */
[----:B------:R-:W-:Y:S01]  /*5e60*/  @!P3 PRMT R171, R0, 0x7610, R171 ;  /* 0x0000761000abb816 */ /* 0x000fe200000000ab */
[----:B-1----:R-:W-:Y:S03]  /*5e70*/  @UP0 UIMAD.WIDE UR6, UR4, 0x4, UR6 ;  /* 0x00000004040608a5 */ /* 0x002fe6000f8e0206 */
[----:B------:R-:W1:Y:S03]  /*5e80*/  @!UP0 LDCU UR4, c[0x0][0x880] ;  /* 0x00011000ff0487ac */ /* 0x000e660008000800 */
[----:B------:R-:W-:Y:S01]  /*5e90*/  IMAD.U32 R2, RZ, RZ, UR6 ;  /* 0x00000006ff027e24 */ /* 0x000fe2000f8e00ff */
[----:B------:R-:W-:Y:S05]  /*5ea0*/  MOV R3, UR7 ;  /* 0x0000000700037c02 */ /* 0x000fea0008000f00 */
[----:B-----5:R2:W5:Y:S02]  /*5eb0*/  @P3 LDG.E R81, desc[UR46][R2.64] ;  /* 0x0000002e02513981 */ /* 0x020564000c1e1900 */
[----:B-12---:R-:W-:Y:S02]  /*5ec0*/  @!P3 IMAD.U32 R81, RZ, RZ, UR4 ;  /* 0x00000004ff51be24 */ /* 0x006fe4000f8e00ff */
.L_x_105:
[----:B------:R-:W-:Y:S05]  /*5ed0*/  @!P4 BRA `(.L_x_106) ;  /* 0x000000000020c947 */ /* 0x000fea0003800000 */
[----:B------:R-:W-:Y:S04]  /*5ee0*/  ISETP.NE.U32.AND P3, PT, R164, RZ, PT ;  /* 0x000000ffa400720c */ /* 0x000fe80003f65070 */
[----:B------:R-:W-:Y:S11]  /*5ef0*/  ISETP.NE.AND.EX P3, PT, R165, RZ, PT, P3 ;  /* 0x000000ffa500720c */ /* 0x000ff60003f65330 */
[----:B------:R-:W-:Y:S02]  /*5f00*/  @!UPT UIADD3 URZ, UPT, UPT, URZ, URZ, URZ ;  /* 0x000000fffffff290 */ /* 0x000fe4000fffe0ff */
[----:B------:R-:W1:Y:S01]  /*5f10*/  @P3 LDC.64 R2, c[0x0][0x8a8] ;  /* 0x00022a00ff023b82 */ /* 0x000e620000000a00 */
[----:B------:R-:W-:Y:S04]  /*5f20*/  @P3 IMAD R0, R166, UR36, RZ ;  /* 0x00000024a6003c24 */ /* 0x000fe8000f8e02ff */
[----:B-1----:R-:W-:Y:S05]  /*5f30*/  @P3 IMAD.WIDE R2, R0, 0x4, R2 ;  /* 0x0000000400023825 */ /* 0x002fea00078e0202 */
[----:B-----5:R1:W5:Y:S02]  /*5f40*/  @P3 LDG.E R78, desc[UR46][R2.64] ;  /* 0x0000002e024e3981 */ /* 0x020364000c1e1900 */
[----:B-1----:R-:W2:Y:S02]  /*5f50*/  @!P3 LDC R78, c[0x0][0x8a0] ;  /* 0x00022800ff4ebb82 */ /* 0x002ea40000000800 */
.L_x_106:
[----:B-----5:R-:W-:Y:S01]  /*5f60*/  FSETP.NEU.AND P4, PT, R81, RZ, PT ;  /* 0x000000ff5100720b */ /* 0x020fe20003f8d000 */
[----:B------:R-:W-:Y:S01]  /*5f70*/  BSSY B1, `(.L_x_107) ;  /* 0x0000047000017945 */ /* 0x000fe20003800000 */
[----:B------:R-:W-:Y:S01]  /*5f80*/  SEL R5, RZ, 0xffffffff, P2 ;  /* 0xffffffffff057807 */ /* 0x000fe20001000000 */
[----:B------:R-:W-:Y:S01]  /*5f90*/  IMAD.MOV.U32 R208, RZ, RZ, 0x1 ;  /* 0x00000001ffd07424 */ /* 0x000fe200078e00ff */
[----:B------:R-:W-:Y:S01]  /*5fa0*/  LOP3.LUT P3, RZ, R171, 0xff, RZ, 0xc0, !PT ;  /* 0x000000ffabff7812 */ /* 0x000fe2000786c0ff */
[C---:B------:R-:W-:Y:S01]  /*5fb0*/  IMAD R80, R76.reuse, 0x80, R79 ;  /* 0x000000804c507824 */ /* 0x040fe200078e024f */
[----:B------:R-:W-:Y:S02]  /*5fc0*/  @P1 SEL R0, RZ, 0xffffffff, P4 ;  /* 0xffffffffff001807 */ /* 0x000fe40002000000 */
[----:B------:R-:W-:Y:S02]  /*5fd0*/  CS2R R162, SRZ ;  /* 0x0000000000a27805 */ /* 0x000fe4000001ff00 */
[----:B------:R-:W-:Y:S02]  /*5fe0*/  LEA R3, R181, UR49, 0x3 ;  /* 0x00000031b5037c11 */ /* 0x000fe4000f8e18ff */
[----:B------:R-:W-:Y:S02]  /*5ff0*/  CS2R R160, SRZ ;  /* 0x0000000000a07805 */ /* 0x000fe4000001ff00 */
[----:B------:R-:W-:Y:S02]  /*6000*/  @P0 SEL R0, R5, R0, !P3 ;  /* 0x0000000005000207 */ /* 0x000fe40005800000 */
[----:B------:R-:W-:Y:S02]  /*6010*/  CS2R R158, SRZ ;  /* 0x00000000009e7805 */ /* 0x000fe4000001ff00 */
[----:B------:R-:W-:Y:S02]  /*6020*/  LEA R207, R76, UR49, 0x3 ;  /* 0x000000314ccf7c11 */ /* 0x000fe4000f8e18ff */
[----:B------:R-:W-:Y:S02]  /*6030*/  CS2R R156, SRZ ;  /* 0x00000000009c7805 */ /* 0x000fe4000001ff00 */
[----:B------:R-:W-:Y:S02]  /*6040*/  @P1 LOP3.LUT R0, R0, 0x1, RZ, 0xc0, !PT ;  /* 0x0000000100001812 */ /* 0x000fe400078ec0ff */
[----:B------:R-:W-:Y:S02]  /*6050*/  CS2R R154, SRZ ;  /* 0x00000000009a7805 */ /* 0x000fe4000001ff00 */
[----:B------:R-:W-:Y:S02]  /*6060*/  SHF.L.U32 R2, R183, 0x1f, RZ ;  /* 0x0000001fb7027819 */ /* 0x000fe400000006ff */
[----:B------:R-:W-:Y:S02]  /*6070*/  CS2R R152, SRZ ;  /* 0x0000000000987805 */ /* 0x000fe4000001ff00 */
[----:B------:R-:W-:Y:S02]  /*6080*/  ISETP.NE.U32.OR P6, PT, R0, 0x1, !P1 ;  /* 0x000000010000780c */ /* 0x000fe40004fc5470 */
[----:B------:R-:W-:Y:S02]  /*6090*/  CS2R R150, SRZ ;  /* 0x0000000000967805 */ /* 0x000fe4000001ff00 */
[----:B------:R-:W-:Y:S02]  /*60a0*/  PLOP3.LUT P2, PT, PT, PT, UP1, 0x80, 0x8 ;  /* 0x000000000008781c */ /* 0x000fe40003f4f018 */
[----:B------:R-:W-:Y:S02]  /*60b0*/  CS2R R148, SRZ ;  /* 0x0000000000947805 */ /* 0x000fe4000001ff00 */
[----:B------:R-:W-:Y:S02]  /*60c0*/  SEL R0, RZ, 0xffffffff, P4 ;  /* 0xffffffffff007807 */ /* 0x000fe40002000000 */
[----:B------:R-:W-:Y:S03]  /*60d0*/  P2R R184, PR, RZ, 0x40 ;  /* 0x00000040ffb87803 */ /* 0x000fe60000000000 */
[----:B------:R-:W-:Y:S04]  /*60e0*/  @P6 SHF.L.U32 R4, R180, 0x1f, RZ ;  /* 0x0000001fb4046819 */ /* 0x000fe800000006ff */
[----:B------:R-:W-:Y:S01]  /*60f0*/  @P2 SEL R0, R5, R0, !P3 ;  /* 0x0000000005002207 */ /* 0x000fe20005800000 */
[----:B------:R-:W1:Y:S03]  /*6100*/  @P6 SYNCS.PHASECHK.TRANS64.TRYWAIT P1, [R3+URZ+0x180], R4 ;  /* 0x00018004030065a7 */ /* 0x000e6600080211ff */
[----:B------:R-:W-:Y:S04]  /*6110*/  LOP3.LUT R0, R0, 0x1, RZ, 0xc0, !PT ;  /* 0x0000000100007812 */ /* 0x000fe800078ec0ff */
[----:B------:R-:W-:Y:S04]  /*6120*/  ISETP.NE.U32.AND P5, PT, R0, 0x1, PT ;  /* 0x000000010000780c */ /* 0x000fe80003fa5070 */
[----:B------:R-:W-:Y:S01]  /*6130*/  P2R R209, PR, RZ, 0x20 ;  /* 0x00000020ffd17803 */ /* 0x000fe20000000000 */
[----:B------:R3:W4:Y:S01]  /*6140*/  SYNCS.PHASECHK.TRANS64.TRYWAIT P0, [R207+URZ+0x1d0], R2 ;  /* 0x0001d002cf0075a7 */ /* 0x00072200080011ff */
[----:B-1----:R-:W-:Y:S01]  /*6150*/  @P6 SEL R208, RZ, 0x1, !P1 ;  /* 0x00000001ffd06807 */ /* 0x002fe20004800000 */
[----:B---3--:R-:W-:Y:S06]  /*6160*/  @!P6 BRA `(.L_x_108) ;  /* 0x00000000009ce947 */ /* 0x008fec0003800000 */
[----:B------:R-:W-:Y:S01]  /*6170*/  @P5 IMAD R6, R181, 0x2000, R190 ;  /* 0x00002000b5065824 */ /* 0x000fe200078e02be */
[----:B------:R-:W-:Y:S01]  /*6180*/  ISETP.NE.AND P1, PT, R208, RZ, PT ;  /* 0x000000ffd000720c */ /* 0x000fe20003f25270 */
[----:B------:R-:W-:Y:S01]  /*6190*/  BSSY B0, `(.L_x_109) ;  /* 0x0000010000007945 */ /* 0x000fe20003800000 */
[----:B------:R-:W-:Y:S01]  /*61a0*/  CS2R R150, SRZ ;  /* 0x0000000000967805 */ /* 0x000fe2000001ff00 */
[--C-:B------:R-:W-:Y:S01]  /*61b0*/  @P5 IMAD R7, R191, -0x10, R6.reuse ;  /* 0xfffffff0bf075824 */ /* 0x100fe200078e0206 */
[----:B------:R-:W-:Y:S01]  /*61c0*/  CS2R R148, SRZ ;  /* 0x0000000000947805 */ /* 0x000fe2000001ff00 */
[----:B------:R-:W-:Y:S01]  /*61d0*/  @P5 IMAD R5, R189, -0x10, R6 ;  /* 0xfffffff0bd055824 */ /* 0x000fe200078e0206 */
[----:B------:R-:W-:Y:S01]  /*61e0*/  CS2R R158, SRZ ;  /* 0x00000000009e7805 */ /* 0x000fe2000001ff00 */
[----:B------:R-:W-:Y:S01]  /*61f0*/  @P5 IMAD R4, R188, 0x10, R7 ;  /* 0x00000010bc045824 */ /* 0x000fe200078e0207 */
[----:B------:R-:W-:Y:S02]  /*6200*/  CS2R R156, SRZ ;  /* 0x00000000009c7805 */ /* 0x000fe4000001ff00 */
[----:B------:R-:W-:Y:S02]  /*6210*/  CS2R R154, SRZ ;  /* 0x00000000009a7805 */ /* 0x000fe4000001ff00 */
[----:B------:R-:W-:Y:S02]  /*6220*/  CS2R R152, SRZ ;  /* 0x0000000000987805 */ /* 0x000fe4000001ff00 */
[----:B------:R-:W-:Y:S02]  /*6230*/  CS2R R162, SRZ ;  /* 0x0000000000a27805 */ /* 0x000fe4000001ff00 */
[----:B------:R-:W-:Y:S01]  /*6240*/  CS2R R160, SRZ ;  /* 0x0000000000a07805 */ /* 0x000fe2000001ff00 */
[----:B------:R-:W-:Y:S06]  /*6250*/  @P1 BRA `(.L_x_110) ;  /* 0x00000000000c1947 */ /* 0x000fec0003800000 */
[----:B------:R-:W-:Y:S04]  /*6260*/  SHF.L.U32 R0, R180, 0x1f, RZ ;  /* 0x0000001fb4007819 */ /* 0x000fe800000006ff */
[----:B------:R-:W1:Y:S02]  /*6270*/  SYNCS.PHASECHK.TRANS64.TRYWAIT P1, [R3+URZ+0x180], R0 ;  /* 0x00018000030075a7 */ /* 0x000e6400080211ff */
[----:B-1----:R-:W-:Y:S05]  /*6280*/  @!P1 BRA `(.L_x_111) ;  /* 0x0000003c00009947 */ /* 0x002fea0003800000 */
.L_x_110:
[----:B------:R-:W-:Y:S05]  /*6290*/  BSYNC B0 ;  /* 0x0000000000007941 */ /* 0x000fea0003800000 */
.L_x_109:
[----:B------:R-:W-:Y:S01]  /*62a0*/  ISETP.NE.AND P1, PT, R209, RZ, PT ;  /* 0x000000ffd100720c */ /* 0x000fe20003f25270 */
[----:B-1----:R-:W-:Y:S02]  /*62b0*/  VIADD R3, R3, 0x190 ;  /* 0x0000019003037836 */ /* 0x002fe40000000000 */
[----:B------:R-:W-:Y:S02]  /*62c0*/  IMAD.U32 R0, RZ, RZ, UR37 ;  /* 0x00000025ff007e24 */ /* 0x000fe4000f8e00ff */
[----:B------:R-:W-:Y:S03]  /*62d0*/  VIADD R181, R181, 0x1 ;  /* 0x00000001b5b57836 */ /* 0x000fe60000000000 */
[----:B------:R-:W-:Y:S05]  /*62e0*/  PRMT R0, R0, 0x654, R3 ;  /* 0x0000065400007816 */ /* 0x000fea0000000003 */
[----:B------:R1:W3:Y:S04]  /*62f0*/  @P1 LDS.128 R148, [R6] ;  /* 0x0000000006941984 */ /* 0x0002e80000000c00 */
[----:B------:R1:W1:Y:S04]  /*6300*/  @P1 LDS.128 R156, [R5+0x20] ;  /* 0x00002000059c1984 */ /* 0x0002680000000c00 */
[----:B------:R1:W1:Y:S04]  /*6310*/  @P1 LDS.128 R152, [R7+0x10] ;  /* 0x0000100007981984 */ /* 0x0002680000000c00 */
[----:B------:R1:W1:Y:S01]  /*6320*/  @P1 LDS.128 R160, [R4+0x10] ;  /* 0x0000100004a01984 */ /* 0x0002620000000c00 */
[C---:B------:R-:W-:Y:S01]  /*6330*/  ISETP.NE.AND P1, PT, R181.reuse, 0x2, PT ;  /* 0x00000002b500780c */ /* 0x040fe20003f25270 */
[----:B------:R-:W-:Y:S01]  /*6340*/  @!PT LDS RZ, [RZ] ;  /* 0x00000000fffff984 */ /* 0x000fe20000000800 */
[----:B------:R-:W-:Y:S01]  /*6350*/  @!PT LDS RZ, [RZ] ;  /* 0x00000000fffff984 */ /* 0x000fe20000000800 */
[----:B------:R-:W-:Y:S01]  /*6360*/  @!PT LDS RZ, [RZ] ;  /* 0x00000000fffff984 */ /* 0x000fe20000000800 */
[----:B------:R-:W-:Y:S01]  /*6370*/  @!PT LDS RZ, [RZ] ;  /* 0x00000000fffff984 */ /* 0x000fe20000000800 */
[----:B------:R5:W-:Y:S06]  /*6380*/  MEMBAR.ALL.CTA ;  /* 0x0000000000007992 */ /* 0x000bec0000008000 */
[----:B-----5:R-:W5:Y:S01]  /*6390*/  FENCE.VIEW.ASYNC.S ;  /* 0x00000000000073c6 */ /* 0x020f620000000000 */
[----:B------:R-:W-:Y:S02]  /*63a0*/  SEL R3, RZ, 0x1, P1 ;  /* 0x00000001ff037807 */ /* 0x000fe40000800000 */
[----:B------:R-:W-:Y:S02]  /*63b0*/  SEL R181, R181, RZ, P1 ;  /* 0x000000ffb5b57207 */ /* 0x000fe40000800000 */
[----:B------:R-:W-:Y:S01]  /*63c0*/  LOP3.LUT R180, R180, R3, RZ, 0x3c, !PT ;  /* 0x00000003b4b47212 */ /* 0x000fe200078e3cff */
[----:B-----5:R1:W-:Y:S06]  /*63d0*/  SYNCS.ARRIVE.TRANS64.RED.A1T0 RZ, [R0+URZ], RZ ;  /* 0x000000ff00ff79a7 */ /* 0x0203ec00081004ff */
.L_x_108:
[----:B------:R-:W-:Y:S05]  /*63e0*/  BSYNC B1 ;  /* 0x0000000000017941 */ /* 0x000fea0003800000 */
.L_x_107:
[----:B-1----:R-:W-:Y:S04]  /*63f0*/  SHF.R.U32.HI R0, RZ, 0x15, R80 ;  /* 0x00000015ff007819 */ /* 0x002fe80000011650 */
[----:B------:R-:W-:Y:S01]  /*6400*/  LOP3.LUT P1, RZ, R0, 0x3, R173, 0x48, !PT ;  /* 0x0000000300ff7812 */ /* 0x000fe200078248ad */
[----:B------:R-:W-:Y:S01]  /*6410*/  @!UPT UIADD3 URZ, UPT, UPT, URZ, URZ, URZ ;  /* 0x000000fffffff290 */ /* 0x000fe2000fffe0ff */
[----:B----4-:R-:W-:Y:S11]  /*6420*/  @P0 BRA `(.L_x_112) ;  /* 0x0000000000080947 */ /* 0x010ff60003800000 */
[----:B------:R-:W1:Y:S02]  /*6430*/  SYNCS.PHASECHK.TRANS64.TRYWAIT P0, [R207+URZ+0x1d0], R2 ;  /* 0x0001d002cf0075a7 */ /* 0x000e6400080011ff */
[----:B-1----:R-:W-:Y:S05]  /*6440*/  @!P0 BRA `(.L_x_113) ;  /* 0x0000003800a48947 */ /* 0x002fea0003800000 */
.L_x_112:
[----:B------:R-:W-:Y:S04]  /*6450*/  BSSY.RECONVERGENT B6, `(.L_x_114) ;  /* 0x0000012000067945 */ /* 0x000fe80003800200 */
[----:B------:R-:W-:Y:S05]  /*6460*/  @!P1 BRA `(.L_x_115) ;  /* 0x0000000000409947 */ /* 0x000fea0003800000 */
[----:B------:R-:W4:Y:S01]  /*6470*/  LDCU.64 UR8, c[0x4][0x70] ;  /* 0x01000e00ff0877ac */ /* 0x000f220008000a00 */
[----:B------:R-:W-:Y:S01]  /*6480*/  MOV R3, 0x0 ;  /* 0x0000000000037802 */ /* 0x000fe20000000f00 */
[----:B------:R-:W-:Y:S02]  /*6490*/  HFMA2 R12, -RZ, RZ, 0, 5.9604644775390625e-08 ;  /* 0x00000001ff0c7431 */ /* 0x000fe400000001ff */
[----:B------:R-:W-:Y:S02]  /*64a0*/  IMAD.MOV.U32 R8, RZ, RZ, 0x192 ;  /* 0x00000192ff087424 */ /* 0x000fe400078e00ff */
[----:B------:R-:W-:Y:S01]  /*64b0*/  IMAD.MOV.U32 R13, RZ, RZ, RZ ;  /* 0x000000ffff0d7224 */ /* 0x000fe200078e00ff */
[----:B------:R-:W5:Y:S01]  /*64c0*/  LDCU.64 UR6, c[0x4][0x78] ;  /* 0x01000f00ff0677ac */ /* 0x000f620008000a00 */
[----:B-1----:R-:W1:Y:S01]  /*64d0*/  LDC.64 R2, c[0x4][R3] ;  /* 0x0100000003027b82 */ /* 0x002e620000000a00 */
[----:B------:R-:W2:Y:S01]  /*64e0*/  LDCU.64 UR4, c[0x4][0x10] ;  /* 0x01000200ff0477ac */ /* 0x000ea20008000a00 */
[----:B----4-:R-:W-:Y:S01]  /*64f0*/  MOV R5, UR9 ;  /* 0x0000000900057c02 */ /* 0x010fe20008000f00 */
[----:B------:R-:W-:Y:S01]  /*6500*/  IMAD.U32 R4, RZ, RZ, UR8 ;  /* 0x00000008ff047e24 */ /* 0x000fe2000f8e00ff */
[----:B-----5:R-:W-:Y:S01]  /*6510*/  MOV R7, UR7 ;  /* 0x0000000700077c02 */ /* 0x020fe20008000f00 */
[----:B------:R-:W-:Y:S01]  /*6520*/  IMAD.U32 R6, RZ, RZ, UR6 ;  /* 0x00000006ff067e24 */ /* 0x000fe2000f8e00ff */
[----:B--2---:R-:W-:Y:S01]  /*6530*/  MOV R11, UR5 ;  /* 0x00000005000b7c02 */ /* 0x004fe20008000f00 */
[----:B------:R-:W-:Y:S02]  /*6540*/  IMAD.U32 R10, RZ, RZ, UR4 ;  /* 0x00000004ff0a7e24 */ /* 0x000fe4000f8e00ff */
[----:B------:R-:W-:Y:S07]  /*6550*/  LEPC R20, `(.L_x_115) ;  /* 0x000000001014794e */ /* 0x000fee0000000000 */
[----:B-1-3--:R-:W-:Y:S05]  /*6560*/  CALL.ABS.NOINC R2 ;  /* 0x0000000002007343 */ /* 0x00afea0003c00000 */
.L_x_115:
[----:B------:R-:W-:Y:S05]  /*6570*/  BSYNC.RECONVERGENT B6 ;  /* 0x0000000000067941 */ /* 0x000fea0003800200 */
.L_x_114:
[-C--:B---3--:R-:W-:Y:S01]  /*6580*/  F2FP.F16.E4M3.UNPACK_B R83, R148.reuse ;  /* 0x00000094ff53723e */ /* 0x088fe200020006ff */
[----:B------:R-:W-:Y:S05]  /*6590*/  WARPSYNC.ALL ;  /* 0x0000000000007948 */ /* 0x000fea0003800000 */
[----:B------:R-:W-:Y:S01]  /*65a0*/  R2UR UR4, R80 ;  /* 0x00000000500472ca */ /* 0x000fe200000e0000 */
[--C-:B------:R-:W-:Y:S01]  /*65b0*/  HADD2.F32 R82, -RZ, R83.reuse.H0_H0 ;  /* 0x20000053ff527230 */ /* 0x100fe20000004100 */
[----:B------:R-:W-:Y:S01]  /*65c0*/  F2FP.F16.E4M3.UNPACK_B R85, R148.H1 ;  /* 0x00000094ff55723e */ /* 0x000fe200030006ff */
[----:B------:R-:W-:Y:S01]  /*65d0*/  HADD2.F32 R83, -RZ, R83.H1_H1 ;  /* 0x30000053ff537230 */ /* 0x000fe20000004100 */
[-C--:B------:R-:W-:Y:S01]  /*65e0*/  F2FP.F16.E4M3.UNPACK_B R87, R149.reuse ;  /* 0x00000095ff57723e */ /* 0x080fe200020006ff */
[----:B------:R-:W-:Y:S01]  /*65f0*/  BSSY.RECONVERGENT B0, `(.L_x_116) ;  /* 0x000011d000007945 */ /* 0x000fe20003800200 */
[----:B------:R-:W-:Y:S01]  /*6600*/  F2FP.F16.E4M3.UNPACK_B R89, R149.H1 ;  /* 0x00000095ff59723e */ /* 0x000fe200030006ff */
[----:B------:R-:W-:Y:S01]  /*6610*/  HADD2.F32 R84, -RZ, R85.H0_H0 ;  /* 0x20000055ff547230 */ /* 0x000fe20000004100 */
[-C--:B------:R-:W-:Y:S01]  /*6620*/  F2FP.F16.E4M3.UNPACK_B R91, R150.reuse ;  /* 0x00000096ff5b723e */ /* 0x080fe200020006ff */
[----:B------:R-:W-:Y:S01]  /*6630*/  HADD2.F32 R88, -RZ, R87.H1_H1 ;  /* 0x30000057ff587230 */ /* 0x000fe20000004100 */
[----:B------:R-:W-:Y:S01]  /*6640*/  F2FP.F16.E4M3.UNPACK_B R93, R150.H1 ;  /* 0x00000096ff5d723e */ /* 0x000fe200030006ff */
[----:B------:R-:W-:Y:S01]  /*6650*/  HADD2.F32 R86, -RZ, R85.H1_H1 ;  /* 0x30000055ff567230 */ /* 0x000fe20000004100 */
[-C--:B------:R-:W-:Y:S01]  /*6660*/  F2FP.F16.E4M3.UNPACK_B R95, R151.reuse ;  /* 0x00000097ff5f723e */ /* 0x080fe200020006ff */
[----:B------:R-:W2:Y:S01]  /*6670*/  LDTM.x64 R4, tmem[UR4] ;  /* 0x00000004000479ee */ /* 0x000ea20008340000 */
[----:B------:R-:W-:Y:S01]  /*6680*/  F2FP.F16.E4M3.UNPACK_B R97, R151.H1 ;  /* 0x00000097ff61723e */ /* 0x000fe200030006ff */
[----:B------:R-:W-:Y:S01]  /*6690*/  HADD2.F32 R85, -RZ, R87.H0_H0 ;  /* 0x20000057ff557230 */ /* 0x000fe20000004100 */
[-C--:B------:R-:W-:Y:S01]  /*66a0*/  F2FP.F16.E4M3.UNPACK_B R99, R152.reuse ;  /* 0x00000098ff63723e */ /* 0x080fe200020006ff */
[----:B------:R-:W-:Y:S01]  /*66b0*/  HADD2.F32 R87, -RZ, R89.H0_H0 ;  /* 0x20000059ff577230 */ /* 0x000fe20000004100 */
[----:B------:R-:W-:Y:S01]  /*66c0*/  F2FP.F16.E4M3.UNPACK_B R101, R152.H1 ;  /* 0x00000098ff65723e */ /* 0x000fe200030006ff */
[----:B------:R-:W-:Y:S01]  /*66d0*/  HADD2.F32 R92, -RZ, R91.H1_H1 ;  /* 0x3000005bff5c7230 */ /* 0x000fe20000004100 */
[----:B------:R-:W-:Y:S01]  /*66e0*/  ISETP.NE.AND P6, PT, R184, RZ, PT ;  /* 0x000000ffb800720c */ /* 0x000fe20003fc5270 */
[----:B------:R-:W-:Y:S01]  /*66f0*/  HADD2.F32 R96, -RZ, R95.H1_H1 ;  /* 0x3000005fff607230 */ /* 0x000fe20000004100 */
[----:B------:R-:W-:Y:S01]  /*6700*/  SHF.L.U32 R211, R176, 0x4, RZ ;  /* 0x00000004b0d37819 */ /* 0x000fe200000006ff */
[----:B------:R-:W-:Y:S01]  /*6710*/  HADD2.F32 R100, -RZ, R99.H1_H1 ;  /* 0x30000063ff647230 */ /* 0x000fe20000004100 */
[----:B------:R-:W-:Y:S01]  /*6720*/  SHF.L.U32 R219, R175, 0x4, RZ ;  /* 0x00000004afdb7819 */ /* 0x000fe200000006ff */
[----:B------:R-:W-:Y:S01]  /*6730*/  HADD2.F32 R90, -RZ, R89.H1_H1 ;  /* 0x30000059ff5a7230 */ /* 0x000fe20000004100 */
[C---:B------:R-:W-:Y:S01]  /*6740*/  IADD3 R204, PT, PT, R190.reuse, R211, RZ ;  /* 0x000000d3becc7210 */ /* 0x040fe20007ffe0ff */
[----:B------:R-:W-:Y:S01]  /*6750*/  HADD2.F32 R89, -RZ, R91.H0_H0 ;  /* 0x2000005bff597230 */ /* 0x000fe20000004100 */
[----:B------:R-:W-:Y:S01]  /*6760*/  IADD3 R206, PT, PT, R190, R219, RZ ;  /* 0x000000dbbece7210 */ /* 0x000fe20007ffe0ff */
[--C-:B------:R-:W-:Y:S01]  /*6770*/  HADD2.F32 R91, -RZ, R93.reuse.H0_H0 ;  /* 0x2000005dff5b7230 */ /* 0x100fe20000004100 */
[----:B------:R-:W-:Y:S01]  /*6780*/  SHF.L.U32 R217, R188, 0x4, RZ ;  /* 0x00000004bcd97819 */ /* 0x000fe200000006ff */
[----:B------:R-:W-:Y:S01]  /*6790*/  HADD2.F32 R94, -RZ, R93.H1_H1 ;  /* 0x3000005dff5e7230 */ /* 0x000fe20000004100 */
[-C--:B------:R-:W-:Y:S01]  /*67a0*/  F2FP.F16.E4M3.UNPACK_B R103, R153.reuse ;  /* 0x00000099ff67723e */ /* 0x080fe200020006ff */
[----:B------:R-:W-:Y:S01]  /*67b0*/  HADD2.F32 R93, -RZ, R95.H0_H0 ;  /* 0x2000005fff5d7230 */ /* 0x000fe20000004100 */
[----:B------:R-:W-:Y:S01]  /*67c0*/  IADD3 R205, PT, PT, R217, R204, RZ ;  /* 0x000000ccd9cd7210 */ /* 0x000fe20007ffe0ff */
[----:B------:R-:W-:Y:S01]  /*67d0*/  HADD2.F32 R95, -RZ, R97.H0_H0 ;  /* 0x20000061ff5f7230 */ /* 0x000fe20000004100 */
[----:B------:R-:W-:Y:S01]  /*67e0*/  F2FP.F16.E4M3.UNPACK_B R105, R153.H1 ;  /* 0x00000099ff69723e */ /* 0x000fe200030006ff */
[C---:B--2---:R-:W-:Y:S01]  /*67f0*/  FMUL R0, R78.reuse, R4 ;  /* 0x000000044e007220 */ /* 0x044fe20000400000 */
[C---:B-1----:R-:W-:Y:S01]  /*6800*/  FMUL R2, R78.reuse, R5 ;  /* 0x000000054e027220 */ /* 0x042fe20000400000 */
[C---:B------:R-:W-:Y:S01]  /*6810*/  FMUL R4, R78.reuse, R8 ;  /* 0x000000084e047220 */ /* 0x040fe20000400000 */
[C---:B------:R-:W-:Y:S01]  /*6820*/  FMUL R5, R78.reuse, R9 ;  /* 0x000000094e057220 */ /* 0x040fe20000400000 */
[C---:B------:R-:W-:Y:S01]  /*6830*/  FFMA R0, R81.reuse, R82, R0 ;  /* 0x0000005251007223 */ /* 0x040fe20000000000 */
[C---:B------:R-:W-:Y:S01]  /*6840*/  FFMA R2, R81.reuse, R83, R2 ;  /* 0x0000005351027223 */ /* 0x040fe20000000002 */
[C---:B------:R-:W-:Y:S01]  /*6850*/  FMUL R8, R78.reuse, R12 ;  /* 0x0000000c4e087220 */ /* 0x040fe20000400000 */
[C---:B------:R-:W-:Y:S01]  /*6860*/  FMUL R9, R78.reuse, R13 ;  /* 0x0000000d4e097220 */ /* 0x040fe20000400000 */
[C---:B------:R-:W-:Y:S01]  /*6870*/  FMUL R12, R78.reuse, R16 ;  /* 0x000000104e0c7220 */ /* 0x040fe20000400000 */
[C---:B------:R-:W-:Y:S01]  /*6880*/  FMUL R13, R78.reuse, R17 ;  /* 0x000000114e0d7220 */ /* 0x040fe20000400000 */
[C---:B------:R-:W-:Y:S01]  /*6890*/  FMUL R16, R78.reuse, R20 ;  /* 0x000000144e107220 */ /* 0x040fe20000400000 */
[C---:B------:R-:W-:Y:S01]  /*68a0*/  FMUL R17, R78.reuse, R21 ;  /* 0x000000154e117220 */ /* 0x040fe20000400000 */
[----:B------:R-:W-:Y:S02]  /*68b0*/  HADD2.F32 R104, -RZ, R103.H1_H1 ;  /* 0x30000067ff687230 */ /* 0x000fe40000004100 */
[C---:B------:R-:W-:Y:S01]  /*68c0*/  FMUL R20, R78.reuse, R24 ;  /* 0x000000184e147220 */ /* 0x040fe20000400000 */
[C---:B------:R-:W-:Y:S01]  /*68d0*/  FMUL R21, R78.reuse, R25 ;  /* 0x000000194e157220 */ /* 0x040fe20000400000 */
[C---:B------:R-:W-:Y:S01]  /*68e0*/  FMUL R24, R78.reuse, R28 ;  /* 0x0000001c4e187220 */ /* 0x040fe20000400000 */
[C---:B------:R-:W-:Y:S01]  /*68f0*/  FMUL R25, R78.reuse, R29 ;  /* 0x0000001d4e197220 */ /* 0x040fe20000400000 */
[C---:B------:R-:W-:Y:S01]  /*6900*/  FMUL R28, R78.reuse, R32 ;  /* 0x000000204e1c7220 */ /* 0x040fe20000400000 */
[C---:B------:R-:W-:Y:S01]  /*6910*/  FMUL R29, R78.reuse, R33 ;  /* 0x000000214e1d7220 */ /* 0x040fe20000400000 */
[C---:B------:R-:W-:Y:S01]  /*6920*/  FMUL R32, R78.reuse, R36 ;  /* 0x000000244e207220 */ /* 0x040fe20000400000 */
[----:B------:R-:W-:Y:S01]  /*6930*/  F2FP.F16.E4M3.UNPACK_B R107, R154 ;  /* 0x0000009aff6b723e */ /* 0x000fe200020006ff */
[C---:B------:R-:W-:Y:S01]  /*6940*/  FMUL R33, R78.reuse, R37 ;  /* 0x000000254e217220 */ /* 0x040fe20000400000 */
[C---:B------:R-:W-:Y:S01]  /*6950*/  FMUL R36, R78.reuse, R40 ;  /* 0x000000284e247220 */ /* 0x040fe20000400000 */
[----:B------:R-:W-:Y:S01]  /*6960*/  F2FP.F16.E4M3.UNPACK_B R109, R154.H1 ;  /* 0x0000009aff6d723e */ /* 0x000fe200030006ff */
[C---:B------:R-:W-:Y:S01]  /*6970*/  FMUL R37, R78.reuse, R41 ;  /* 0x000000294e257220 */ /* 0x040fe20000400000 */
[----:B------:R-:W-:Y:S02]  /*6980*/  HADD2.F32 R108, -RZ, R107.H1_H1 ;  /* 0x3000006bff6c7230 */ /* 0x000fe40000004100 */
        /* <DEDUP_REMOVED lines=26> */
[C---:B------:R-:W-:Y:S01]  /*6b30*/  FFMA R3, R81.reuse, R84, R3 ;  /* 0x0000005451037223 */ /* 0x040fe20000000003 */
[C---:B------:R-:W-:Y:S01]  /*6b40*/  FFMA R7, R81.reuse, R86, R7 ;  /* 0x0000005651077223 */ /* 0x040fe20000000007 */
[----:B------:R-:W-:Y:S01]  /*6b50*/  F2FP.F16.E4M3.UNPACK_B R127, R159 ;  /* 0x0000009fff7f723e */ /* 0x000fe200020006ff */
[C---:B------:R-:W-:Y:S01]  /*6b60*/  FFMA R4, R81.reuse, R85, R4 ;  /* 0x0000005551047223 */ /* 0x040fe20000000004 */
[C---:B------:R-:W-:Y:S01]  /*6b70*/  FFMA R5, R81.reuse, R88, R5 ;  /* 0x0000005851057223 */ /* 0x040fe20000000005 */
[----:B------:R-:W-:Y:S01]  /*6b80*/  F2FP.F16.E4M3.UNPACK_B R129, R159.H1 ;  /* 0x0000009fff81723e */ /* 0x000fe200030006ff */
[----:B------:R-:W-:Y:S01]  /*6b90*/  FFMA R6, R81, R87, R6 ;  /* 0x0000005751067223 */ /* 0x000fe20000000006 */
[----:B------:R-:W-:Y:S01]  /*6ba0*/  F2FP.SATFINITE.E4M3.F32.PACK_AB_MERGE_C R185, R7, R3, RZ ;  /* 0x0000000307b9723e */ /* 0x000fe200048070ff */
[----:B------:R-:W-:Y:S02]  /*6bb0*/  HADD2.F32 R124, -RZ, R123.H1_H1 ;  /* 0x3000007bff7c7230 */ /* 0x000fe40000004100 */
[----:B------:R-:W-:Y:S01]  /*6bc0*/  FMUL R11, R78, R11 ;  /* 0x0000000b4e0b7220 */ /* 0x000fe20000400000 */
[----:B------:R-:W-:Y:S01]  /*6bd0*/  HADD2.F32 R128, -RZ, R127.H1_H1 ;  /* 0x3000007fff807230 */ /* 0x000fe20000004100 */
[----:B------:R-:W-:Y:S01]  /*6be0*/  F2FP.SATFINITE.E4M3.F32.PACK_AB_MERGE_C R184, R2, R0, R185 ;  /* 0x0000000002b8723e */ /* 0x000fe200048070b9 */
[C---:B------:R-:W-:Y:S01]  /*6bf0*/  FMUL R10, R78.reuse, R14 ;  /* 0x0000000e4e0a7220 */ /* 0x040fe20000400000 */
[C---:B------:R-:W-:Y:S01]  /*6c00*/  FFMA R11, R81.reuse, R90, R11 ;  /* 0x0000005a510b7223 */ /* 0x040fe2000000000b */
[C---:B------:R-:W-:Y:S01]  /*6c10*/  FFMA R8, R81.reuse, R89, R8 ;  /* 0x0000005951087223 */ /* 0x040fe20000000008 */
[----:B------:R-:W-:Y:S01]  /*6c20*/  FFMA R9, R81, R92, R9 ;  /* 0x0000005c51097223 */ /* 0x000fe20000000009 */
[----:B------:R-:W-:Y:S01]  /*6c30*/  F2FP.F16.E4M3.UNPACK_B R131, R160 ;  /* 0x000000a0ff83723e */ /* 0x000fe200020006ff */
[----:B------:R-:W-:Y:S01]  /*6c40*/  HADD2.F32 R98, -RZ, R97.H1_H1 ;  /* 0x30000061ff627230 */ /* 0x000fe20000004100 */
[----:B------:R-:W-:Y:S01]  /*6c50*/  F2FP.SATFINITE.E4M3.F32.PACK_AB_MERGE_C R186, R11, R6, RZ ;  /* 0x000000060bba723e */ /* 0x000fe200048070ff */
[----:B------:R-:W-:Y:S01]  /*6c60*/  FFMA R10, R81, R91, R10 ;  /* 0x0000005b510a7223 */ /* 0x000fe2000000000a */
[----:B------:R-:W-:Y:S02]  /*6c70*/  HADD2.F32 R97, -RZ, R99.H0_H0 ;  /* 0x20000063ff617230 */ /* 0x000fe40000004100 */
[C---:B------:R-:W-:Y:S01]  /*6c80*/  FMUL R15, R78.reuse, R15 ;  /* 0x0000000f4e0f7220 */ /* 0x040fe20000400000 */
[----:B------:R-:W-:Y:S01]  /*6c90*/  F2FP.SATFINITE.E4M3.F32.PACK_AB_MERGE_C R185, R5, R4, R186 ;  /* 0x0000000405b9723e */ /* 0x000fe200048070ba */
[----:B------:R-:W-:Y:S02]  /*6ca0*/  HADD2.F32 R132, -RZ, R131.H1_H1 ;  /* 0x30000083ff847230 */ /* 0x000fe40000004100 */
[C---:B------:R-:W-:Y:S01]  /*6cb0*/  FMUL R14, R78.reuse, R18 ;  /* 0x000000124e0e7220 */ /* 0x040fe20000400000 */
[C---:B------:R-:W-:Y:S01]  /*6cc0*/  FFMA R15, R81.reuse, R94, R15 ;  /* 0x0000005e510f7223 */ /* 0x040fe2000000000f */
[C---:B------:R-:W-:Y:S01]  /*6cd0*/  FFMA R12, R81.reuse, R93, R12 ;  /* 0x0000005d510c7223 */ /* 0x040fe2000000000c */
[----:B------:R-:W-:Y:S01]  /*6ce0*/  FFMA R13, R81, R96, R13 ;  /* 0x00000060510d7223 */ /* 0x000fe2000000000d */
[----:B------:R-:W-:Y:S01]  /*6cf0*/  F2FP.F16.E4M3.UNPACK_B R133, R160.H1 ;  /* 0x000000a0ff85723e */ /* 0x000fe200030006ff */
[--C-:B------:R-:W-:Y:S01]  /*6d00*/  HADD2.F32 R99, -RZ, R101.reuse.H0_H0 ;  /* 0x20000065ff637230 */ /* 0x100fe20000004100 */
[----:B------:R-:W-:Y:S01]  /*6d10*/  F2FP.SATFINITE.E4M3.F32.PACK_AB_MERGE_C R186, R15, R10, RZ ;  /* 0x0000000a0fba723e */ /* 0x000fe200048070ff */
[----:B------:R-:W-:Y:S01]  /*6d20*/  FFMA R14, R81, R95, R14 ;  /* 0x0000005f510e7223 */ /* 0x000fe2000000000e */
[C---:B------:R-:W-:Y:S01]  /*6d30*/  FMUL R19, R78.reuse, R19 ;  /* 0x000000134e137220 */ /* 0x040fe20000400000 */
[----:B------:R-:W-:Y:S01]  /*6d40*/  HADD2.F32 R102, -RZ, R101.H1_H1 ;  /* 0x30000065ff667230 */ /* 0x000fe20000004100 */
[----:B------:R-:W-:Y:S01]  /*6d50*/  F2FP.SATFINITE.E4M3.F32.PACK_AB_MERGE_C R186, R9, R8, R186 ;  /* 0x0000000809ba723e */ /* 0x000fe200048070ba */
[----:B------:R-:W-:Y:S02]  /*6d60*/  HADD2.F32 R101, -RZ, R103.H0_H0 ;  /* 0x20000067ff657230 */ /* 0x000fe40000004100 */
[C---:B------:R-:W-:Y:S01]  /*6d70*/  FFMA R19, R81.reuse, R98, R19 ;  /* 0x0000006251137223 */ /* 0x040fe20000000013 */
[C---:B------:R-:W-:Y:S01]  /*6d80*/  FFMA R16, R81.reuse, R97, R16 ;  /* 0x0000006151107223 */ /* 0x040fe20000000010 */
[----:B------:R-:W-:Y:S01]  /*6d90*/  FFMA R17, R81, R100, R17 ;  /* 0x0000006451117223 */ /* 0x000fe20000000011 */
[C---:B------:R-:W-:Y:S01]  /*6da0*/  FMUL R18, R78.reuse, R22 ;  /* 0x000000164e127220 */ /* 0x040fe20000400000 */
[----:B------:R-:W-:Y:S01]  /*6db0*/  F2FP.F16.E4M3.UNPACK_B R135, R161 ;  /* 0x000000a1ff87723e */ /* 0x000fe200020006ff */
        /* <DEDUP_REMOVED lines=10> */
[----:B------:R1:W-:Y:S01]  /*6e60*/  STS.128 [R172+UR49+0x4400], R184 ;  /* 0x004400b8ac007988 */ /* 0x0003e20008000c31 */
[----:B------:R-:W-:Y:S01]  /*6e70*/  HADD2.F32 R136, -RZ, R135.H1_H1 ;  /* 0x30000087ff887230 */ /* 0x000fe20000004100 */
[----:B------:R-:W-:Y:S01]  /*6e80*/  F2FP.SATFINITE.E4M3.F32.PACK_AB_MERGE_C R196, R23, R18, RZ ;  /* 0x0000001217c4723e */ /* 0x000fe200048070ff */
[C---:B------:R-:W-:Y:S01]  /*6e90*/  FMUL R22, R78.reuse, R26 ;  /* 0x0000001a4e167220 */ /* 0x040fe20000400000 */
[C---:B------:R-:W-:Y:S01]  /*6ea0*/  FMUL R27, R78.reuse, R27 ;  /* 0x0000001b4e1b7220 */ /* 0x040fe20000400000 */
[--C-:B------:R-:W-:Y:S01]  /*6eb0*/  HADD2.F32 R107, -RZ, R109.reuse.H0_H0 ;  /* 0x2000006dff6b7230 */ /* 0x100fe20000004100 */
[----:B------:R-:W-:Y:S01]  /*6ec0*/  F2FP.SATFINITE.E4M3.F32.PACK_AB_MERGE_C R196, R17, R16, R196 ;  /* 0x0000001011c4723e */ /* 0x000fe200048070c4 */
[C---:B------:R-:W-:Y:S01]  /*6ed0*/  FFMA R22, R81.reuse, R103, R22 ;  /* 0x0000006751167223 */ /* 0x040fe20000000016 */
[C---:B------:R-:W-:Y:S01]  /*6ee0*/  FFMA R27, R81.reuse, R106, R27 ;  /* 0x0000006a511b7223 */ /* 0x040fe2000000001b */
[C---:B------:R-:W-:Y:S01]  /*6ef0*/  FFMA R24, R81.reuse, R105, R24 ;  /* 0x0000006951187223 */ /* 0x040fe20000000018 */
[----:B------:R-:W-:Y:S01]  /*6f00*/  F2FP.F16.E4M3.UNPACK_B R137, R161.H1 ;  /* 0x000000a1ff89723e */ /* 0x000fe200030006ff */
[----:B------:R-:W-:Y:S02]  /*6f10*/  HADD2.F32 R110, -RZ, R109.H1_H1 ;  /* 0x3000006dff6e7230 */ /* 0x000fe40000004100 */
[----:B------:R-:W-:Y:S01]  /*6f20*/  FFMA R25, R81, R108, R25 ;  /* 0x0000006c51197223 */ /* 0x000fe20000000019 */
[----:B------:R-:W-:Y:S01]  /*6f30*/  F2FP.SATFINITE.E4M3.F32.PACK_AB_MERGE_C R197, R27, R22, RZ ;  /* 0x000000161bc5723e */ /* 0x000fe200048070ff */
[----:B------:R-:W-:Y:S02]  /*6f40*/  HADD2.F32 R109, -RZ, R111.H0_H0 ;  /* 0x2000006fff6d7230 */ /* 0x000fe40000004100 */
[C---:B------:R-:W-:Y:S01]  /*6f50*/  FMUL R26, R78.reuse, R30 ;  /* 0x0000001e4e1a7220 */ /* 0x040fe20000400000 */
[C---:B------:R-:W-:Y:S01]  /*6f60*/  FMUL R31, R78.reuse, R31 ;  /* 0x0000001f4e1f7220 */ /* 0x040fe20000400000 */
[--C-:B------:R-:W-:Y:S01]  /*6f70*/  HADD2.F32 R111, -RZ, R113.reuse.H0_H0 ;  /* 0x20000071ff6f7230 */ /* 0x100fe20000004100 */
[----:B------:R-:W-:Y:S01]  /*6f80*/  F2FP.SATFINITE.E4M3.F32.PACK_AB_MERGE_C R197, R21, R20, R197 ;  /* 0x0000001415c5723e */ /* 0x000fe200048070c5 */
[C---:B------:R-:W-:Y:S01]  /*6f90*/  FFMA R26, R81.reuse, R107, R26 ;  /* 0x0000006b511a7223 */ /* 0x040fe2000000001a */
[C---:B------:R-:W-:Y:S01]  /*6fa0*/  FFMA R31, R81.reuse, R110, R31 ;  /* 0x0000006e511f7223 */ /* 0x040fe2000000001f */
[C---:B------:R-:W-:Y:S01]  /*6fb0*/  FFMA R28, R81.reuse, R109, R28 ;  /* 0x0000006d511c7223 */ /* 0x040fe2000000001c */
[----:B------:R-:W-:Y:S01]  /*6fc0*/  F2FP.F16.E4M3.UNPACK_B R139, R162 ;  /* 0x000000a2ff8b723e */ /* 0x000fe200020006ff */
[----:B------:R-:W-:Y:S02]  /*6fd0*/  HADD2.F32 R114, -RZ, R113.H1_H1 ;  /* 0x30000071ff727230 */ /* 0x000fe40000004100 */
[----:B------:R-:W-:Y:S01]  /*6fe0*/  FFMA R29, R81, R112, R29 ;  /* 0x00000070511d7223 */ /* 0x000fe2000000001d */
[----:B------:R-:W-:Y:S01]  /*6ff0*/  F2FP.SATFINITE.E4M3.F32.PACK_AB_MERGE_C R198, R31, R26, RZ ;  /* 0x0000001a1fc6723e */ /* 0x000fe200048070ff */
[----:B------:R-:W-:Y:S02]  /*7000*/  HADD2.F32 R113, -RZ, R115.H0_H0 ;  /* 0x20000073ff717230 */ /* 0x000fe40000004100 */
[C---:B------:R-:W-:Y:S01]  /*7010*/  FMUL R30, R78.reuse, R34 ;  /* 0x000000224e1e7220 */ /* 0x040fe20000400000 */
[----:B------:R-:W-:Y:S01]  /*7020*/  HADD2.F32 R140, -RZ, R139.H1_H1 ;  /* 0x3000008bff8c7230 */ /* 0x000fe20000004100 */
[----:B------:R-:W-:Y:S01]  /*7030*/  F2FP.SATFINITE.E4M3.F32.PACK_AB_MERGE_C R198, R25, R24, R198 ;  /* 0x0000001819c6723e */ /* 0x000fe200048070c6 */
[C---:B------:R-:W-:Y:S01]  /*7040*/  FMUL R35, R78.reuse, R35 ;  /* 0x000000234e237220 */ /* 0x040fe20000400000 */
[--C-:B------:R-:W-:Y:S02]  /*7050*/  HADD2.F32 R115, -RZ, R117.reuse.H0_H0 ;  /* 0x20000075ff737230 */ /* 0x100fe40000004100 */
[C---:B------:R-:W-:Y:S01]  /*7060*/  FFMA R30, R81.reuse, R111, R30 ;  /* 0x0000006f511e7223 */ /* 0x040fe2000000001e */
[----:B------:R-:W-:Y:S02]  /*7070*/  HADD2.F32 R118, -RZ, R117.H1_H1 ;  /* 0x30000075ff767230 */ /* 0x000fe40000004100 */
[C---:B------:R-:W-:Y:S01]  /*7080*/  FFMA R35, R81.reuse, R114, R35 ;  /* 0x0000007251237223 */ /* 0x040fe20000000023 */
[C---:B------:R-:W-:Y:S01]  /*7090*/  FFMA R32, R81.reuse, R113, R32 ;  /* 0x0000007151207223 */ /* 0x040fe20000000020 */
[----:B------:R-:W-:Y:S01]  /*70a0*/  F2FP.F16.E4M3.UNPACK_B R141, R162.H1 ;  /* 0x000000a2ff8d723e */ /* 0x000fe200030006ff */
[----:B------:R-:W-:Y:S01]  /*70b0*/  FFMA R33, R81, R116, R33 ;  /* 0x0000007451217223 */ /* 0x000fe20000000021 */
[----:B------:R-:W-:Y:S01]  /*70c0*/  HADD2.F32 R117, -RZ, R119.H0_H0 ;  /* 0x20000077ff757230 */ /* 0x000fe20000004100 */
        /* <DEDUP_REMOVED lines=9> */
[----:B------:R1:W-:Y:S01]  /*7160*/  STS.128 [R204+0x4010], R196 ;  /* 0x004010c4cc007388 */ /* 0x0003e20000000c00 */
[----:B------:R-:W-:Y:S01]  /*7170*/  FFMA R37, R81, R120, R37 ;  /* 0x0000007851257223 */ /* 0x000fe20000000025 */
[----:B------:R-:W-:Y:S01]  /*7180*/  F2FP.SATFINITE.E4M3.F32.PACK_AB_MERGE_C R200, R39, R34, RZ ;  /* 0x0000002227c8723e */ /* 0x000fe200048070ff */
[----:B------:R-:W-:Y:S02]  /*7190*/  HADD2.F32 R122, -RZ, R121.H1_H1 ;  /* 0x30000079ff7a7230 */ /* 0x000fe40000004100 */
[C---:B------:R-:W-:Y:S01]  /*71a0*/  FMUL R38, R78.reuse, R42 ;  /* 0x0000002a4e267220 */ /* 0x040fe20000400000 */
[----:B------:R-:W-:Y:S01]  /*71b0*/  HADD2.F32 R121, -RZ, R123.H0_H0 ;  /* 0x2000007bff797230 */ /* 0x000fe20000004100 */
[----:B------:R-:W-:Y:S01]  /*71c0*/  F2FP.SATFINITE.E4M3.F32.PACK_AB_MERGE_C R200, R33, R32, R200 ;  /* 0x0000002021c8723e */ /* 0x000fe200048070c8 */
[----:B------:R-:W-:Y:S02]  /*71d0*/  HADD2.F32 R144, -RZ, R143.H1_H1 ;  /* 0x3000008fff907230 */ /* 0x000fe40000004100 */
[C---:B------:R-:W-:Y:S01]  /*71e0*/  FFMA R38, R81.reuse, R119, R38 ;  /* 0x0000007751267223 */ /* 0x040fe20000000026 */
[C---:B------:R-:W-:Y:S01]  /*71f0*/  FMUL R43, R78.reuse, R43 ;  /* 0x0000002b4e2b7220 */ /* 0x040fe20000400000 */
[--C-:B------:R-:W-:Y:S02]  /*7200*/  HADD2.F32 R123, -RZ, R125.reuse.H0_H0 ;  /* 0x2000007dff7b7230 */ /* 0x100fe40000004100 */
[C---:B------:R-:W-:Y:S01]  /*7210*/  FMUL R42, R78.reuse, R46 ;  /* 0x0000002e4e2a7220 */ /* 0x040fe20000400000 */
[----:B------:R-:W-:Y:S02]  /*7220*/  HADD2.F32 R126, -RZ, R125.H1_H1 ;  /* 0x3000007dff7e7230 */ /* 0x000fe40000004100 */
[C---:B------:R-:W-:Y:S01]  /*7230*/  FFMA R43, R81.reuse, R122, R43 ;  /* 0x0000007a512b7223 */ /* 0x040fe2000000002b */
[----:B------:R-:W-:Y:S01]  /*7240*/  F2FP.F16.E4M3.UNPACK_B R145, R163.H1 ;  /* 0x000000a3ff91723e */ /* 0x000fe200030006ff */
[C---:B------:R-:W-:Y:S01]  /*7250*/  FFMA R40, R81.reuse, R121, R40 ;  /* 0x0000007951287223 */ /* 0x040fe20000000028 */
[----:B------:R-:W-:Y:S01]  /*7260*/  FFMA R41, R81, R124, R41 ;  /* 0x0000007c51297223 */ /* 0x000fe20000000029 */
[----:B------:R-:W-:Y:S01]  /*7270*/  ISETP.NE.AND P0, PT, R193, RZ, PT ;  /* 0x000000ffc100720c */ /* 0x000fe20003f05270 */
[----:B------:R-:W-:Y:S01]  /*7280*/  HADD2.F32 R125, -RZ, R127.H0_H0 ;  /* 0x2000007fff7d7230 */ /* 0x000fe20000004100 */
[----:B------:R-:W-:Y:S01]  /*7290*/  F2FP.SATFINITE.E4M3.F32.PACK_AB_MERGE_C R201, R43, R38, RZ ;  /* 0x000000262bc9723e */ /* 0x000fe200048070ff */
[----:B------:R-:W-:Y:S01]  /*72a0*/  FFMA R42, R81, R123, R42 ;  /* 0x0000007b512a7223 */ /* 0x000fe2000000002a */
[C---:B------:R-:W-:Y:S01]  /*72b0*/  FMUL R47, R78.reuse, R47 ;  /* 0x0000002f4e2f7220 */ /* 0x040fe20000400000 */
[--C-:B------:R-:W-:Y:S01]  /*72c0*/  HADD2.F32 R127, -RZ, R129.reuse.H0_H0 ;  /* 0x20000081ff7f7230 */ /* 0x100fe20000004100 */
[----:B------:R-:W-:Y:S01]  /*72d0*/  F2FP.SATFINITE.E4M3.F32.PACK_AB_MERGE_C R201, R37, R36, R201 ;  /* 0x0000002425c9723e */ /* 0x000fe200048070c9 */
[----:B------:R-:W-:Y:S02]  /*72e0*/  HADD2.F32 R130, -RZ, R129.H1_H1 ;  /* 0x30000081ff827230 */ /* 0x000fe40000004100 */
[C---:B------:R-:W-:Y:S01]  /*72f0*/  FFMA R47, R81.reuse, R126, R47 ;  /* 0x0000007e512f7223 */ /* 0x040fe2000000002f */
[C---:B------:R-:W-:Y:S01]  /*7300*/  FFMA R44, R81.reuse, R125, R44 ;  /* 0x0000007d512c7223 */ /* 0x040fe2000000002c */
[C---:B------:R-:W-:Y:S01]  /*7310*/  FFMA R45, R81.reuse, R128, R45 ;  /* 0x00000080512d7223 */ /* 0x040fe2000000002d */
[----:B------:R-:W-:Y:S02]  /*7320*/  HADD2.F32 R129, -RZ, R131.H0_H0 ;  /* 0x20000083ff817230 */ /* 0x000fe40000004100 */
[C---:B------:R-:W-:Y:S01]  /*7330*/  FMUL R46, R78.reuse, R50 ;  /* 0x000000324e2e7220 */ /* 0x040fe20000400000 */
[C---:B------:R-:W-:Y:S01]  /*7340*/  FMUL R51, R78.reuse, R51 ;  /* 0x000000334e337220 */ /* 0x040fe20000400000 */
[--C-:B------:R-:W-:Y:S02]  /*7350*/  HADD2.F32 R131, -RZ, R133.reuse.H0_H0 ;  /* 0x20000085ff837230 */ /* 0x100fe40000004100 */
[C---:B------:R-:W-:Y:S01]  /*7360*/  FMUL R50, R78.reuse, R54 ;  /* 0x000000364e327220 */ /* 0x040fe20000400000 */
[C---:B------:R-:W-:Y:S01]  /*7370*/  FFMA R46, R81.reuse, R127, R46 ;  /* 0x0000007f512e7223 */ /* 0x040fe2000000002e */
[----:B------:R-:W-:Y:S02]  /*7380*/  HADD2.F32 R134, -RZ, R133.H1_H1 ;  /* 0x30000085ff867230 */ /* 0x000fe40000004100 */
[C---:B------:R-:W-:Y:S01]  /*7390*/  FFMA R51, R81.reuse, R130, R51 ;  /* 0x0000008251337223 */ /* 0x040fe20000000033 */
[----:B------:R-:W-:Y:S02]  /*73a0*/  HADD2.F32 R133, -RZ, R135.H0_H0 ;  /* 0x20000087ff857230 */ /* 0x000fe40000004100 */
[C---:B------:R-:W-:Y:S01]  /*73b0*/  FMUL R55, R78.reuse, R55 ;  /* 0x000000374e377220 */ /* 0x040fe20000400000 */
[C---:B------:R-:W-:Y:S01]  /*73c0*/  FFMA R48, R81.reuse, R129, R48 ;  /* 0x0000008151307223 */ /* 0x040fe20000000030 */
[C---:B------:R-:W-:Y:S01]  /*73d0*/  FFMA R49, R81.reuse, R132, R49 ;  /* 0x0000008451317223 */ /* 0x040fe20000000031 */
[--C-:B------:R-:W-:Y:S02]  /*73e0*/  HADD2.F32 R135, -RZ, R137.reuse.H0_H0 ;  /* 0x20000089ff877230 */ /* 0x100fe40000004100 */
[C---:B------:R-:W-:Y:S01]  /*73f0*/  FFMA R50, R81.reuse, R131, R50 ;  /* 0x0000008351327223 */ /* 0x040fe20000000032 */
[----:B------:R-:W-:Y:S02]  /*7400*/  HADD2.F32 R138, -RZ, R137.H1_H1 ;  /* 0x30000089ff8a7230 */ /* 0x000fe40000004100 */
[C---:B------:R-:W-:Y:S01]  /*7410*/  FMUL R54, R78.reuse, R58 ;  /* 0x0000003a4e367220 */ /* 0x040fe20000400000 */
[----:B------:R-:W-:Y:S02]  /*7420*/  HADD2.F32 R137, -RZ, R139.H0_H0 ;  /* 0x2000008bff897230 */ /* 0x000fe40000004100 */
[C---:B------:R-:W-:Y:S01]  /*7430*/  FFMA R55, R81.reuse, R134, R55 ;  /* 0x0000008651377223 */ /* 0x040fe20000000037 */
        /* <DEDUP_REMOVED lines=16> */
[----:B------:R-:W-:Y:S01]  /*7540*/  FFMA R63, R81, R142, R63 ;  /* 0x0000008e513f7223 */ /* 0x000fe2000000003f */
[----:B------:R-:W-:Y:S01]  /*7550*/  FMUL R67, R78, R67 ;  /* 0x000000434e437220 */ /* 0x000fe20000400000 */
[----:B------:R-:W-:Y:S01]  /*7560*/  F2FP.SATFINITE.E4M3.F32.PACK_AB_MERGE_C R202, R47, R42, RZ ;  /* 0x0000002a2fca723e */ /* 0x000fe200048070ff */
[----:B------:R-:W-:Y:S01]  /*7570*/  FFMA R60, R81, R141, R60 ;  /* 0x0000008d513c7223 */ /* 0x000fe2000000003c */
[----:B------:R-:W-:Y:S01]  /*7580*/  F2FP.SATFINITE.E4M3.F32.PACK_AB_MERGE_C R203, R51, R46, RZ ;  /* 0x0000002e33cb723e */ /* 0x000fe200048070ff */
[C---:B------:R-:W-:Y:S01]  /*7590*/  FFMA R61, R81.reuse, R144, R61 ;  /* 0x00000090513d7223 */ /* 0x040fe2000000003d */
[C---:B------:R-:W-:Y:S01]  /*75a0*/  FFMA R62, R81.reuse, R143, R62 ;  /* 0x0000008f513e7223 */ /* 0x040fe2000000003e */
[----:B------:R-:W-:Y:S01]  /*75b0*/  FFMA R67, R81, R146, R67 ;  /* 0x0000009251437223 */ /* 0x000fe20000000043 */
[----:B------:R-:W-:Y:S02]  /*75c0*/  F2FP.SATFINITE.E4M3.F32.PACK_AB_MERGE_C R202, R41, R40, R202 ;  /* 0x0000002829ca723e */ /* 0x000fe400048070ca */
[----:B------:R-:W-:Y:S02]  /*75d0*/  F2FP.SATFINITE.E4M3.F32.PACK_AB_MERGE_C R203, R45, R44, R203 ;  /* 0x0000002c2dcb723e */ /* 0x000fe400048070cb */
[----:B------:R-:W-:Y:S02]  /*75e0*/  F2FP.SATFINITE.E4M3.F32.PACK_AB_MERGE_C R212, R55, R50, RZ ;  /* 0x0000003237d4723e */ /* 0x000fe400048070ff */
[----:B------:R-:W-:Y:S01]  /*75f0*/  F2FP.SATFINITE.E4M3.F32.PACK_AB_MERGE_C R213, R59, R54, RZ ;  /* 0x000000363bd5723e */ /* 0x000fe200048070ff */
[----:B------:R1:W-:Y:S01]  /*7600*/  STS.128 [R206+0x4020], R200 ;  /* 0x004020c8ce007388 */ /* 0x0003e20000000c00 */
[----:B------:R-:W-:Y:S02]  /*7610*/  F2FP.SATFINITE.E4M3.F32.PACK_AB_MERGE_C R214, R63, R58, RZ ;  /* 0x0000003a3fd6723e */ /* 0x000fe400048070ff */
[----:B------:R-:W-:Y:S02]  /*7620*/  F2FP.SATFINITE.E4M3.F32.PACK_AB_MERGE_C R215, R67, R62, RZ ;  /* 0x0000003e43d7723e */ /* 0x000fe400048070ff */
[----:B------:R-:W-:Y:S02]  /*7630*/  F2FP.SATFINITE.E4M3.F32.PACK_AB_MERGE_C R212, R49, R48, R212 ;  /* 0x0000003031d4723e */ /* 0x000fe400048070d4 */
[----:B------:R-:W-:Y:S02]  /*7640*/  F2FP.SATFINITE.E4M3.F32.PACK_AB_MERGE_C R213, R53, R52, R213 ;  /* 0x0000003435d5723e */ /* 0x000fe400048070d5 */
[----:B------:R-:W-:Y:S02]  /*7650*/  F2FP.SATFINITE.E4M3.F32.PACK_AB_MERGE_C R214, R57, R56, R214 ;  /* 0x0000003839d6723e */ /* 0x000fe400048070d6 */
[----:B------:R-:W-:Y:S02]  /*7660*/  F2FP.SATFINITE.E4M3.F32.PACK_AB_MERGE_C R215, R61, R60, R215 ;  /* 0x0000003c3dd7723e */ /* 0x000fe400048070d7 */
[----:B------:R-:W-:Y:S02]  /*7670*/  LEA R210, R181, UR49, 0x3 ;  /* 0x00000031b5d27c11 */ /* 0x000fe4000f8e18ff */
[----:B------:R-:W-:Y:S01]  /*7680*/  @P6 SHF.L.U32 R221, R180, 0x1f, RZ ;  /* 0x0000001fb4dd6819 */ /* 0x000fe200000006ff */
[----:B------:R1:W-:Y:S01]  /*7690*/  STS.128 [R205+0x4010], R212 ;  /* 0x004010d4cd007388 */ /* 0x0003e20000000c00 */
[----:B------:R-:W-:Y:S01]  /*76a0*/  @!PT LDS RZ, [RZ] ;  /* 0x00000000fffff984 */ /* 0x000fe20000000800 */
[----:B------:R-:W-:Y:S01]  /*76b0*/  @!PT LDS RZ, [RZ] ;  /* 0x00000000fffff984 */ /* 0x000fe20000000800 */
[----:B------:R-:W-:Y:S01]  /*76c0*/  @!PT LDS RZ, [RZ] ;  /* 0x00000000fffff984 */ /* 0x000fe20000000800 */
[----:B------:R-:W-:Y:S01]  /*76d0*/  @!PT LDS RZ, [RZ] ;  /* 0x00000000fffff984 */ /* 0x000fe20000000800 */
[----:B------:R2:W-:Y:S07]  /*76e0*/  MEMBAR.ALL.CTA ;  /* 0x0000000000007992 */ /* 0x0005ee0000008000 */
[----:B--2---:R-:W2:Y:S02]  /*76f0*/  FENCE.VIEW.ASYNC.S ;  /* 0x00000000000073c6 */ /* 0x004ea40000000000 */
[----:B--2---:R-:W-:Y:S06]  /*7700*/  BAR.SYNC.DEFER_BLOCKING 0x1, 0x80 ;  /* 0x0042000000007b1d */ /* 0x004fec0000010000 */
[----:B------:R-:W-:Y:S05]  /*7710*/  @P0 BRA `(.L_x_117) ;  /* 0x0000000000280947 */ /* 0x000fea0003800000 */
[----:B------:R-:W-:Y:S02]  /*7720*/  UIADD3 UR4, UPT, UPT, UR49, 0x4400, URZ ;  /* 0x0000440031047890 */ /* 0x000fe4000fffe0ff */
[----:B------:R-:W-:Y:S01]  /*7730*/  UIADD3 UR6, UP0, UPT, UR52, 0x680, URZ ;  /* 0x0000068034067890 */ /* 0x000fe2000ff1e0ff */
[----:B------:R-:W-:Y:S03]  /*7740*/  UMOV UR43, UR36 ;  /* 0x00000024002b7c82 */ /* 0x000fe60008000000 */
[----:B------:R-:W-:Y:S01]  /*7750*/  MOV R192, UR4 ;  /* 0x0000000400c07c02 */ /* 0x000fe20008000f00 */
[----:B------:R-:W-:Y:S03]  /*7760*/  UIADD3.X UR7, UPT, UPT, URZ, UR53, URZ, UP0, !UPT ;  /* 0x00000035ff077290 */ /* 0x000fe600087fe4ff */
[----:B------:R-:W-:Y:S11]  /*7770*/  R2UR UR40, R192 ;  /* 0x00000000c02872ca */ /* 0x000ff600000e0000 */
[----:B------:R-:W-:Y:S02]  /*7780*/  @!UPT UIADD3 URZ, UPT, UPT, URZ, URZ, URZ ;  /* 0x000000fffffff290 */ /* 0x000fe4000fffe0ff */
[----:B------:R2:W-:Y:S01]  /*7790*/  UTMASTG.3D [UR40], [UR6] ;  /* 0x00000028060073b5 */ /* 0x0005e20008010000 */
[----:B------:R0:W-:Y:S01]  /*77a0*/  UTMACMDFLUSH ;  /* 0x00000000000079b7 */ /* 0x0001e20000000000 */
[----:B--2---:R-:W-:Y:S04]  /*77b0*/  DEPBAR.LE SB0, 0x1 ;  /* 0x000080400000791a */ /* 0x004fe80000000000 */
.L_x_117:
[----:B------:R-:W-:Y:S05]  /*77c0*/  BSYNC.RECONVERGENT B0 ;  /* 0x0000000000007941 */ /* 0x000fea0003800200 */
.L_x_116:
[----:B------:R-:W-:Y:S06]  /*77d0*/  BAR.SYNC.DEFER_BLOCKING 0x1, 0x80 ;  /* 0x0042000000007b1d */ /* 0x000fec0000010000 */
[----:B------:R-:W2:Y:S01]  /*77e0*/  @P6 SYNCS.PHASECHK.TRANS64.TRYWAIT P0, [R210+URZ+0x180], R221 ;  /* 0x000180ddd20065a7 */ /* 0x000ea200080011ff */
[----:B------:R-:W-:Y:S01]  /*77f0*/  BSSY B1, `(.L_x_118) ;  /* 0x0000023000017945 */ /* 0x000fe20003800000 */
[----:B--2---:R-:W-:Y:S03]  /*7800*/  @P6 SEL R208, RZ, 0x1, !P0 ;  /* 0x00000001ffd06807 */ /* 0x004fe60004000000 */
[----:B------:R-:W-:Y:S05]  /*7810*/  @!P6 BRA `(.L_x_119) ;  /* 0x000000000080e947 */ /* 0x000fea0003800000 */
[----:B------:R-:W-:Y:S01]  /*7820*/  ISETP.NE.AND P1, PT, R209, RZ, PT ;  /* 0x000000ffd100720c */ /* 0x000fe20003f25270 */
[----:B------:R-:W-:Y:S01]  /*7830*/  BSSY B0, `(.L_x_120) ;  /* 0x000000a000007945 */ /* 0x000fe20003800000 */
[----:B------:R-:W-:Y:S11]  /*7840*/  ISETP.NE.AND P0, PT, R208, RZ, PT ;  /* 0x000000ffd000720c */ /* 0x000ff60003f05270 */
[----:B------:R-:W-:Y:S04]  /*7850*/  @P1 IMAD R0, R181, 0x2000, R190 ;  /* 0x00002000b5001824 */ /* 0x000fe800078e02be */
[C---:B------:R-:W-:Y:S01]  /*7860*/  @P1 IMAD.IADD R2, R0.reuse, 0x1, R211 ;  /* 0x0000000100021824 */ /* 0x040fe200078e02d3 */
[----:B------:R-:W-:Y:S03]  /*7870*/  @P1 IADD3 R219, PT, PT, R0, R219, RZ ;  /* 0x000000db00db1210 */ /* 0x000fe60007ffe0ff */
[----:B------:R-:W-:Y:S01]  /*7880*/  @P1 IMAD.IADD R217, R217, 0x1, R2 ;  /* 0x00000001d9d91824 */ /* 0x000fe200078e0202 */
[----:B------:R-:W-:Y:S06]  /*7890*/  @P0 BRA `(.L_x_121) ;  /* 0x00000000000c0947 */ /* 0x000fec0003800000 */
[----:B------:R-:W-:Y:S04]  /*78a0*/  SHF.L.U32 R3, R180, 0x1f, RZ ;  /* 0x0000001fb4037819 */ /* 0x000fe800000006ff */
[----:B------:R-:W2:Y:S02]  /*78b0*/  SYNCS.PHASECHK.TRANS64.TRYWAIT P0, [R210+URZ+0x180], R3 ;  /* 0x00018003d20075a7 */ /* 0x000ea400080011ff */
[----:B--2---:R-:W-:Y:S05]  /*78c0*/  @!P0 BRA `(.L_x_122) ;  /* 0x0000002400988947 */ /* 0x004fea0003800000 */
.L_x_121:
[----:B------:R-:W-:Y:S05]  /*78d0*/  BSYNC B0 ;  /* 0x0000000000007941 */ /* 0x000fea0003800000 */
.L_x_120:
[----:B------:R-:W-:Y:S01]  /*78e0*/  ISETP.NE.AND P0, PT, R209, RZ, PT ;  /* 0x000000ffd100720c */ /* 0x000fe20003f05270 */
[----:B--2---:R-:W-:Y:S02]  /*78f0*/  VIADD R210, R210, 0x190 ;  /* 0x00000190d2d27836 */ /* 0x004fe40000000000 */
[----:B------:R-:W-:Y:S02]  /*7900*/  IMAD.U32 R3, RZ, RZ, UR37 ;  /* 0x00000025ff037e24 */ /* 0x000fe4000f8e00ff */
[----:B------:R-:W-:Y:S03]  /*7910*/  VIADD R181, R181, 0x1 ;  /* 0x00000001b5b57836 */ /* 0x000fe60000000000 */
[----:B------:R-:W-:Y:S05]  /*7920*/  PRMT R3, R3, 0x654, R210 ;  /* 0x0000065403037816 */ /* 0x000fea00000000d2 */
[----:B------:R2:W3:Y:S04]  /*7930*/  @P0 LDS.128 R148, [R0] ;  /* 0x0000000000940984 */ /* 0x0004e80000000c00 */
[----:B------:R2:W4:Y:S04]  /*7940*/  @P0 LDS.128 R152, [R2+0x10] ;  /* 0x0000100002980984 */ /* 0x0005280000000c00 */
        /* <DEDUP_REMOVED lines=9> */
[----:B------:R-:W-:Y:S01]  /*79e0*/  SEL R181, R181, RZ, P0 ;  /* 0x000000ffb5b57207 */ /* 0x000fe20000000000 */
[----:B-----5:R5:W-:Y:S02]  /*79f0*/  SYNCS.ARRIVE.TRANS64.RED.A1T0 RZ, [R3+URZ], RZ ;  /* 0x000000ff03ff79a7 */ /* 0x020be400081004ff */
[----:B-----5:R-:W-:Y:S04]  /*7a00*/  SEL R3, RZ, 0x1, P0 ;  /* 0x00000001ff037807 */ /* 0x020fe80000000000 */
[----:B--234-:R-:W-:Y:S02]  /*7a10*/  LOP3.LUT R180, R180, R3, RZ, 0x3c, !PT ;  /* 0x00000003b4b47212 */ /* 0x01cfe400078e3cff */
.L_x_119:
[----:B------:R-:W-:Y:S05]  /*7a20*/  BSYNC B1 ;  /* 0x0000000000017941 */ /* 0x000fea0003800000 */
.L_x_118:
[----:B------:R-:W-:Y:S05]  /*7a30*/  VIADD R0, R80, 0x40 ;  /* 0x0000004050007836 */ /* 0x000fea0000000000 */
[----:B------:R-:W-:Y:S04]  /*7a40*/  SHF.R.U32.HI R0, RZ, 0x15, R0 ;  /* 0x00000015ff007819 */ /* 0x000fe80000011600 */
[----:B------:R-:W-:Y:S11]  /*7a50*/  LOP3.LUT P0, RZ, R0, 0x3, R173, 0x48, !PT ;  /* 0x0000000300ff7812 */ /* 0x000ff600078048ad */
[----:B------:R-:W-:Y:S02]  /*7a60*/  @!UPT UIADD3 URZ, UPT, UPT, URZ, URZ, URZ ;  /* 0x000000fffffff290 */ /* 0x000fe4000fffe0ff */
[----:B------:R-:W-:Y:S05]  /*7a70*/  @!P0 BRA `(.L_x_123) ;  /* 0x0000000000408947 */ /* 0x000fea0003800000 */
[----:B------:R-:W2:Y:S01]  /*7a80*/  LDCU.64 UR8, c[0x4][0x70] ;  /* 0x01000e00ff0877ac */ /* 0x000ea20008000a00 */
[----:B------:R-:W-:Y:S01]  /*7a90*/  MOV R3, 0x0 ;  /* 0x0000000000037802 */ /* 0x000fe20000000f00 */
[----:B------:R-:W-:Y:S02]  /*7aa0*/  HFMA2 R12, -RZ, RZ, 0, 5.9604644775390625e-08 ;  /* 0x00000001ff0c7431 */ /* 0x000fe400000001ff */
[----:B------:R-:W-:Y:S02]  /*7ab0*/  IMAD.MOV.U32 R8, RZ, RZ, 0x192 ;  /* 0x00000192ff087424 */ /* 0x000fe400078e00ff */
[----:B------:R-:W-:Y:S01]  /*7ac0*/  IMAD.MOV.U32 R13, RZ, RZ, RZ ;  /* 0x000000ffff0d7224 */ /* 0x000fe200078e00ff */
[----:B------:R-:W3:Y:S01]  /*7ad0*/  LDCU.64 UR6, c[0x4][0x78] ;  /* 0x01000f00ff0677ac */ /* 0x000ee20008000a00 */
[----:B------:R-:W4:Y:S01]  /*7ae0*/  LDC.64 R2, c[0x4][R3] ;  /* 0x0100000003027b82 */ /* 0x000f220000000a00 */
[----:B------:R-:W5:Y:S01]  /*7af0*/  LDCU.64 UR4, c[0x4][0x10] ;  /* 0x01000200ff0477ac */ /* 0x000f620008000a00 */
[----:B--2---:R-:W-:Y:S01]  /*7b00*/  MOV R5, UR9 ;  /* 0x0000000900057c02 */ /* 0x004fe20008000f00 */
[----:B------:R-:W-:Y:S01]  /*7b10*/  IMAD.U32 R4, RZ, RZ, UR8 ;  /* 0x00000008ff047e24 */ /* 0x000fe2000f8e00ff */
[----:B---3--:R-:W-:Y:S01]  /*7b20*/  MOV R7, UR7 ;  /* 0x0000000700077c02 */ /* 0x008fe20008000f00 */
[----:B------:R-:W-:Y:S01]  /*7b30*/  IMAD.U32 R6, RZ, RZ, UR6 ;  /* 0x00000006ff067e24 */ /* 0x000fe2000f8e00ff */
[----:B-----5:R-:W-:Y:S01]  /*7b40*/  MOV R11, UR5 ;  /* 0x00000005000b7c02 */ /* 0x020fe20008000f00 */
[----:B------:R-:W-:Y:S02]  /*7b50*/  IMAD.U32 R10, RZ, RZ, UR4 ;  /* 0x00000004ff0a7e24 */ /* 0x000fe4000f8e00ff */
[----:B------:R-:W-:Y:S07]  /*7b60*/  LEPC R20, `(.L_x_123) ;  /* 0x000000001014794e */ /* 0x000fee0000000000 */
[----:B-1--4-:R-:W-:Y:S05]  /*7b70*/  CALL.ABS.NOINC R2 ;  /* 0x0000000002007343 */ /* 0x012fea0003c00000 */
.L_x_123:
[----:B------:R-:W-:Y:S01]  /*7b80*/  ISETP.NE.AND P0, PT, R193, RZ, PT ;  /* 0x000000ffc100720c */ /* 0x000fe20003f05270 */
[----:B------:R-:W-:Y:S05]  /*7b90*/  WARPSYNC.ALL ;  /* 0x0000000000007948 */ /* 0x000fea0003800000 */
[----:B------:R-:W-:Y:S01]  /*7ba0*/  R2UR UR4, R80 ;  /* 0x00000000500472ca */ /* 0x000fe200000e0000 */
[----:B------:R-:W-:Y:S01]  /*7bb0*/  BSSY.RECONVERGENT B0, `(.L_x_124) ;  /* 0x000011d000007945 */ /* 0x000fe20003800200 */
[----:B------:R-:W-:Y:S02]  /*7bc0*/  F2FP.F16.E4M3.UNPACK_B R11, R149 ;  /* 0x00000095ff0b723e */ /* 0x000fe400020006ff */
[----:B------:R-:W-:Y:S02]  /*7bd0*/  F2FP.F16.E4M3.UNPACK_B R10, R150 ;  /* 0x00000096ff0a723e */ /* 0x000fe400020006ff */
[----:B------:R-:W-:Y:S01]  /*7be0*/  F2FP.F16.E4M3.UNPACK_B R9, R151 ;  /* 0x00000097ff09723e */ /* 0x000fe200020006ff */
[--C-:B------:R-:W-:Y:S01]  /*7bf0*/  HADD2.F32 R83, -RZ, R11.reuse.H0_H0 ;  /* 0x2000000bff537230 */ /* 0x100fe20000004100 */
[----:B------:R-:W-:Y:S01]  /*7c00*/  F2FP.F16.E4M3.UNPACK_B R8, R152 ;  /* 0x00000098ff08723e */ /* 0x000fe200020006ff */
[----:B------:R-:W-:Y:S01]  /*7c10*/  HADD2.F32 R84, -RZ, R11.H1_H1 ;  /* 0x3000000bff547230 */ /* 0x000fe20000004100 */
[----:B------:R-:W-:Y:S01]  /*7c20*/  F2FP.F16.E4M3.UNPACK_B R7, R153 ;  /* 0x00000099ff07723e */ /* 0x000fe200020006ff */
[--C-:B------:R-:W-:Y:S01]  /*7c30*/  HADD2.F32 R87, -RZ, R10.reuse.H0_H0 ;  /* 0x2000000aff577230 */ /* 0x100fe20000004100 */
[----:B------:R-:W-:Y:S01]  /*7c40*/  F2FP.F16.E4M3.UNPACK_B R6, R154 ;  /* 0x0000009aff06723e */ /* 0x000fe200020006ff */
[----:B------:R-:W-:Y:S01]  /*7c50*/  HADD2.F32 R88, -RZ, R10.H1_H1 ;  /* 0x3000000aff587230 */ /* 0x000fe20000004100 */
[----:B------:R-:W-:Y:S01]  /*7c60*/  F2FP.F16.E4M3.UNPACK_B R5, R155 ;  /* 0x0000009bff05723e */ /* 0x000fe200020006ff */
[--C-:B------:R-:W-:Y:S01]  /*7c70*/  HADD2.F32 R91, -RZ, R9.reuse.H0_H0 ;  /* 0x20000009ff5b7230 */ /* 0x100fe20000004100 */
[----:B-1----:R-:W-:Y:S01]  /*7c80*/  F2FP.F16.E4M3.UNPACK_B R4, R156 ;  /* 0x0000009cff04723e */ /* 0x002fe200020006ff */
[----:B------:R-:W-:Y:S01]  /*7c90*/  HADD2.F32 R92, -RZ, R9.H1_H1 ;  /* 0x30000009ff5c7230 */ /* 0x000fe20000004100 */
[-C--:B------:R-:W-:Y:S01]  /*7ca0*/  F2FP.F16.E4M3.UNPACK_B R2, R148.reuse ;  /* 0x00000094ff02723e */ /* 0x080fe200020006ff */
[--C-:B------:R-:W-:Y:S01]  /*7cb0*/  HADD2.F32 R95, -RZ, R8.reuse.H0_H0 ;  /* 0x20000008ff5f7230 */ /* 0x100fe20000004100 */
[----:B------:R-:W-:Y:S01]  /*7cc0*/  F2FP.F16.E4M3.UNPACK_B R148, R148.H1 ;  /* 0x00000094ff94723e */ /* 0x000fe200030006ff */
[----:B------:R-:W-:Y:S01]  /*7cd0*/  HADD2.F32 R97, -RZ, R8.H1_H1 ;  /* 0x30000008ff617230 */ /* 0x000fe20000004100 */
[----:B------:R-:W-:Y:S01]  /*7ce0*/  F2FP.F16.E4M3.UNPACK_B R149, R149.H1 ;  /* 0x00000095ff95723e */ /* 0x000fe200030006ff */
[--C-:B------:R-:W-:Y:S01]  /*7cf0*/  HADD2.F32 R98, -RZ, R7.reuse.H0_H0 ;  /* 0x20000007ff627230 */ /* 0x100fe20000004100 */
[----:B------:R-:W-:Y:S01]  /*7d00*/  F2FP.F16.E4M3.UNPACK_B R150, R150.H1 ;  /* 0x00000096ff96723e */ /* 0x000fe200030006ff */
[----:B------:R-:W-:Y:S01]  /*7d10*/  HADD2.F32 R101, -RZ, R7.H1_H1 ;  /* 0x30000007ff657230 */ /* 0x000fe20000004100 */
[----:B------:R-:W-:Y:S01]  /*7d20*/  F2FP.F16.E4M3.UNPACK_B R151, R151.H1 ;  /* 0x00000097ff97723e */ /* 0x000fe200030006ff */
[--C-:B------:R-:W-:Y:S01]  /*7d30*/  HADD2.F32 R102, -RZ, R6.reuse.H0_H0 ;  /* 0x20000006ff667230 */ /* 0x100fe20000004100 */
[----:B------:R-:W-:Y:S01]  /*7d40*/  F2FP.F16.E4M3.UNPACK_B R138, R163 ;  /* 0x000000a3ff8a723e */ /* 0x000fe200020006ff */
[----:B------:R-:W-:Y:S01]  /*7d50*/  HADD2.F32 R105, -RZ, R6.H1_H1 ;  /* 0x30000006ff697230 */ /* 0x000fe20000004100 */
[----:B------:R-:W-:Y:S01]  /*7d60*/  R2UR UR5, R207 ;  /* 0x00000000cf0572ca */ /* 0x000fe200000e0000 */
        /* <DEDUP_REMOVED lines=8> */
[----:B------:R-:W1:Y:S01]  /*7df0*/  LDTM.x64 R4, tmem[UR4+0x40] ;  /* 0x00004004000479ee */ /* 0x000e620008340000 */
[--C-:B------:R-:W-:Y:S01]  /*7e00*/  HADD2.F32 R0, -RZ, R2.reuse.H0_H0 ;  /* 0x20000002ff007230 */ /* 0x100fe20000004100 */
[----:B------:R-:W-:Y:S01]  /*7e10*/  NOP ;  /* 0x0000000000007918 */ /* 0x000fe20000000000 */
[----:B------:R-:W-:Y:S01]  /*7e20*/  HADD2.F32 R2, -RZ, R2.H1_H1 ;  /* 0x30000002ff027230 */ /* 0x000fe20000004100 */
[----:B------:R-:W-:Y:S01]  /*7e30*/  UIADD3 UR5, UPT, UPT, UR5, 0x1f0, URZ ;  /* 0x000001f005057890 */ /* 0x000fe2000fffe0ff */
[--C-:B------:R-:W-:Y:S01]  /*7e40*/  HADD2.F32 R86, -RZ, R149.reuse.H1_H1 ;  /* 0x30000095ff567230 */ /* 0x100fe20000004100 */
[----:B------:R-:W-:Y:S01]  /*7e50*/  F2FP.F16.E4M3.UNPACK_B R132, R161 ;  /* 0x000000a1ff84723e */ /* 0x000fe200020006ff */
[--C-:B------:R-:W-:Y:S01]  /*7e60*/  HADD2.F32 R114, -RZ, R116.reuse.H0_H0 ;  /* 0x20000074ff727230 */ /* 0x100fe20000004100 */
[----:B------:R-:W-:Y:S01]  /*7e70*/  UPRMT UR5, UR37, 0x654, UR5 ;  /* 0x0000065425057896 */ /* 0x000fe20008000005 */
[----:B------:R-:W-:Y:S01]  /*7e80*/  HADD2.F32 R117, -RZ, R116.H1_H1 ;  /* 0x30000074ff757230 */ /* 0x000fe20000004100 */
[----:B------:R-:W-:Y:S01]  /*7e90*/  F2FP.F16.E4M3.UNPACK_B R136, R162 ;  /* 0x000000a2ff88723e */ /* 0x000fe200020006ff */
[--C-:B------:R-:W-:Y:S01]  /*7ea0*/  HADD2.F32 R118, -RZ, R120.reuse.H0_H0 ;  /* 0x20000078ff767230 */ /* 0x100fe20000004100 */
[----:B------:R-:W-:Y:S01]  /*7eb0*/  F2FP.F16.E4M3.UNPACK_B R152, R152.H1 ;  /* 0x00000098ff98723e */ /* 0x000fe200030006ff */
[----:B------:R-:W-:Y:S01]  /*7ec0*/  HADD2.F32 R121, -RZ, R120.H1_H1 ;  /* 0x30000078ff797230 */ /* 0x000fe20000004100 */
[----:B------:R-:W-:Y:S01]  /*7ed0*/  F2FP.F16.E4M3.UNPACK_B R153, R153.H1 ;  /* 0x00000099ff99723e */ /* 0x000fe200030006ff */
[--C-:B------:R-:W-:Y:S01]  /*7ee0*/  HADD2.F32 R122, -RZ, R124.reuse.H0_H0 ;  /* 0x2000007cff7a7230 */ /* 0x100fe20000004100 */
[----:B------:R-:W-:Y:S01]  /*7ef0*/  F2FP.F16.E4M3.UNPACK_B R154, R154.H1 ;  /* 0x0000009aff9a723e */ /* 0x000fe200030006ff */
[----:B-1----:R-:W-:Y:S01]  /*7f00*/  SYNCS.ARRIVE.TRANS64.RED.A1T0 RZ, [UR5], RZ ;  /* 0x000000ffffff79a7 */ /* 0x002fe20008100405 */
[----:B------:R-:W-:Y:S01]  /*7f10*/  HADD2.F32 R125, -RZ, R124.H1_H1 ;  /* 0x3000007cff7d7230 */ /* 0x000fe20000004100 */
[----:B------:R-:W-:Y:S01]  /*7f20*/  F2FP.F16.E4M3.UNPACK_B R155, R155.H1 ;  /* 0x0000009bff9b723e */ /* 0x000fe200030006ff */
[--C-:B------:R-:W-:Y:S01]  /*7f30*/  HADD2.F32 R126, -RZ, R128.reuse.H0_H0 ;  /* 0x20000080ff7e7230 */ /* 0x100fe20000004100 */
[----:B------:R-:W-:Y:S01]  /*7f40*/  F2FP.F16.E4M3.UNPACK_B R156, R156.H1 ;  /* 0x0000009cff9c723e */ /* 0x000fe200030006ff */
[----:B------:R-:W-:Y:S01]  /*7f50*/  HADD2.F32 R129, -RZ, R128.H1_H1 ;  /* 0x30000080ff817230 */ /* 0x000fe20000004100 */
[----:B------:R-:W-:Y:S01]  /*7f60*/  F2FP.F16.E4M3.UNPACK_B R157, R157.H1 ;  /* 0x0000009dff9d723e */ /* 0x000fe200030006ff */
[C---:B------:R-:W-:Y:S01]  /*7f70*/  FMUL R4, R78.reuse, R4 ;  /* 0x000000044e047220 */ /* 0x040fe20000400000 */
[C---:B------:R-:W-:Y:S01]  /*7f80*/  FMUL R5, R78.reuse, R5 ;  /* 0x000000054e057220 */ /* 0x040fe20000400000 */
[----:B------:R-:W-:Y:S02]  /*7f90*/  HADD2.F32 R3, -RZ, R148.H0_H0 ;  /* 0x20000094ff037230 */ /* 0x000fe40000004100 */
        /* <DEDUP_REMOVED lines=9> */
[C---:B------:R-:W-:Y:S01]  /*8030*/  FMUL R2, R78.reuse, R21 ;  /* 0x000000154e027220 */ /* 0x040fe20000400000 */
[C---:B------:R-:W-:Y:S01]  /*8040*/  FMUL R21, R78.reuse, R28 ;  /* 0x0000001c4e157220 */ /* 0x040fe20000400000 */
[----:B------:R-:W-:Y:S02]  /*8050*/  HADD2.F32 R130, -RZ, R132.H0_H0 ;  /* 0x20000084ff827230 */ /* 0x000fe40000004100 */
[C---:B------:R-:W-:Y:S01]  /*8060*/  FMUL R6, R78.reuse, R6 ;  /* 0x000000064e067220 */ /* 0x040fe20000400000 */
[----:B------:R-:W-:Y:S02]  /*8070*/  HADD2.F32 R82, -RZ, R148.H1_H1 ;  /* 0x30000094ff527230 */ /* 0x000fe40000004100 */
[C---:B------:R-:W-:Y:S01]  /*8080*/  FMUL R7, R78.reuse, R7 ;  /* 0x000000074e077220 */ /* 0x040fe20000400000 */
[----:B------:R-:W-:Y:S02]  /*8090*/  HADD2.F32 R85, -RZ, R149.H0_H0 ;  /* 0x20000095ff557230 */ /* 0x000fe40000004100 */
[C---:B------:R-:W-:Y:S01]  /*80a0*/  FFMA R6, R81.reuse, R3, R6 ;  /* 0x0000000351067223 */ /* 0x040fe20000000006 */
[----:B------:R-:W-:Y:S02]  /*80b0*/  HADD2.F32 R133, -RZ, R132.H1_H1 ;  /* 0x30000084ff857230 */ /* 0x000fe40000004100 */
[C---:B------:R-:W-:Y:S01]  /*80c0*/  FFMA R7, R81.reuse, R82, R7 ;  /* 0x0000005251077223 */ /* 0x040fe20000000007 */
[C---:B------:R-:W-:Y:S01]  /*80d0*/  FFMA R8, R81.reuse, R83, R8 ;  /* 0x0000005351087223 */ /* 0x040fe20000000008 */
[C---:B------:R-:W-:Y:S01]  /*80e0*/  FFMA R9, R81.reuse, R84, R9 ;  /* 0x0000005451097223 */ /* 0x040fe20000000009 */
[--C-:B------:R-:W-:Y:S02]  /*80f0*/  HADD2.F32 R82, -RZ, R138.reuse.H0_H0 ;  /* 0x2000008aff527230 */ /* 0x100fe40000004100 */
[C---:B------:R-:W-:Y:S01]  /*8100*/  FMUL R10, R78.reuse, R10 ;  /* 0x0000000a4e0a7220 */ /* 0x040fe20000400000 */
[----:B------:R-:W-:Y:S02]  /*8110*/  HADD2.F32 R83, -RZ, R138.H1_H1 ;  /* 0x3000008aff537230 */ /* 0x000fe40000004100 */
[C---:B------:R-:W-:Y:S01]  /*8120*/  FMUL R11, R78.reuse, R11 ;  /* 0x0000000b4e0b7220 */ /* 0x040fe20000400000 */
[----:B------:R-:W-:Y:S02]  /*8130*/  HADD2.F32 R89, -RZ, R150.H0_H0 ;  /* 0x20000096ff597230 */ /* 0x000fe40000004100 */
[C---:B------:R-:W-:Y:S01]  /*8140*/  FFMA R10, R81.reuse, R85, R10 ;  /* 0x00000055510a7223 */ /* 0x040fe2000000000a */
[--C-:B------:R-:W-:Y:S02]  /*8150*/  HADD2.F32 R134, -RZ, R136.reuse.H0_H0 ;  /* 0x20000088ff867230 */ /* 0x100fe40000004100 */
[C---:B------:R-:W-:Y:S01]  /*8160*/  FFMA R11, R81.reuse, R86, R11 ;  /* 0x00000056510b7223 */ /* 0x040fe2000000000b */
[C---:B------:R-:W-:Y:S01]  /*8170*/  FFMA R12, R81.reuse, R87, R12 ;  /* 0x00000057510c7223 */ /* 0x040fe2000000000c */
[----:B------:R-:W-:Y:S01]  /*8180*/  FFMA R13, R81, R88, R13 ;  /* 0x00000058510d7223 */ /* 0x000fe2000000000d */
[----:B------:R-:W-:Y:S01]  /*8190*/  F2FP.SATFINITE.E4M3.F32.PACK_AB_MERGE_C R86, R7, R6, RZ ;  /* 0x000000060756723e */ /* 0x000fe200048070ff */
[C---:B------:R-:W-:Y:S01]  /*81a0*/  FMUL R7, R78.reuse, R24 ;  /* 0x000000184e077220 */ /* 0x040fe20000400000 */
[----:B------:R-:W-:Y:S01]  /*81b0*/  F2FP.SATFINITE.E4M3.F32.PACK_AB_MERGE_C R138, R11, R10, RZ ;  /* 0x0000000a0b8a723e */ /* 0x000fe200048070ff */
[C---:B------:R-:W-:Y:S01]  /*81c0*/  FMUL R10, R78.reuse, R25 ;  /* 0x000000194e0a7220 */ /* 0x040fe20000400000 */
[C---:B------:R-:W-:Y:S01]  /*81d0*/  FMUL R25, R78.reuse, R32 ;  /* 0x000000204e197220 */ /* 0x040fe20000400000 */
[----:B------:R-:W-:Y:S02]  /*81e0*/  HADD2.F32 R137, -RZ, R136.H1_H1 ;  /* 0x30000088ff897230 */ /* 0x000fe40000004100 */
[C---:B------:R-:W-:Y:S01]  /*81f0*/  FMUL R14, R78.reuse, R14 ;  /* 0x0000000e4e0e7220 */ /* 0x040fe20000400000 */
[----:B------:R-:W-:Y:S02]  /*8200*/  HADD2.F32 R90, -RZ, R150.H1_H1 ;  /* 0x30000096ff5a7230 */ /* 0x000fe40000004100 */
[C---:B------:R-:W-:Y:S01]  /*8210*/  FMUL R15, R78.reuse, R15 ;  /* 0x0000000f4e0f7220 */ /* 0x040fe20000400000 */
[--C-:B------:R-:W-:Y:S02]  /*8220*/  HADD2.F32 R93, -RZ, R151.reuse.H0_H0 ;  /* 0x20000097ff5d7230 */ /* 0x100fe40000004100 */
[C---:B------:R-:W-:Y:S01]  /*8230*/  FFMA R14, R81.reuse, R89, R14 ;  /* 0x00000059510e7223 */ /* 0x040fe2000000000e */
[----:B------:R-:W-:Y:S02]  /*8240*/  HADD2.F32 R94, -RZ, R151.H1_H1 ;  /* 0x30000097ff5e7230 */ /* 0x000fe40000004100 */
[C---:B------:R-:W-:Y:S01]  /*8250*/  FFMA R15, R81.reuse, R90, R15 ;  /* 0x0000005a510f7223 */ /* 0x040fe2000000000f */
[C---:B------:R-:W-:Y:S01]  /*8260*/  FFMA R16, R81.reuse, R91, R16 ;  /* 0x0000005b51107223 */ /* 0x040fe20000000010 */
[----:B------:R-:W-:Y:S01]  /*8270*/  FFMA R17, R81, R92, R17 ;  /* 0x0000005c51117223 */ /* 0x000fe20000000011 */
[C---:B------:R-:W-:Y:S01]  /*8280*/  FMUL R18, R78.reuse, R18 ;  /* 0x000000124e127220 */ /* 0x040fe20000400000 */
[C---:B------:R-:W-:Y:S01]  /*8290*/  FMUL R19, R78.reuse, R19 ;  /* 0x000000134e137220 */ /* 0x040fe20000400000 */
[--C-:B------:R-:W-:Y:S01]  /*82a0*/  HADD2.F32 R96, -RZ, R152.reuse.H0_H0 ;  /* 0x20000098ff607230 */ /* 0x100fe20000004100 */
[----:B------:R-:W-:Y:S01]  /*82b0*/  F2FP.SATFINITE.E4M3.F32.PACK_AB_MERGE_C R14, R15, R14, RZ ;  /* 0x0000000e0f0e723e */ /* 0x000fe200048070ff */
[C---:B------:R-:W-:Y:S01]  /*82c0*/  FFMA R18, R81.reuse, R93, R18 ;  /* 0x0000005d51127223 */ /* 0x040fe20000000012 */
[C---:B------:R-:W-:Y:S01]  /*82d0*/  FFMA R19, R81.reuse, R94, R19 ;  /* 0x0000005e51137223 */ /* 0x040fe20000000013 */
[C---:B------:R-:W-:Y:S01]  /*82e0*/  FFMA R0, R81.reuse, R95, R0 ;  /* 0x0000005f51007223 */ /* 0x040fe20000000000 */
[----:B------:R-:W-:Y:S01]  /*82f0*/  FFMA R2, R81, R97, R2 ;  /* 0x0000006151027223 */ /* 0x000fe20000000002 */
[----:B------:R-:W-:Y:S02]  /*8300*/  HADD2.F32 R99, -RZ, R152.H1_H1 ;  /* 0x30000098ff637230 */ /* 0x000fe40000004100 */
[C---:B------:R-:W-:Y:S01]  /*8310*/  FMUL R3, R78.reuse, R22 ;  /* 0x000000164e037220 */ /* 0x040fe20000400000 */
[----:B------:R-:W-:Y:S01]  /*8320*/  F2FP.SATFINITE.E4M3.F32.PACK_AB_MERGE_C R18, R19, R18, RZ ;  /* 0x000000121312723e */ /* 0x000fe200048070ff */
[C---:B------:R-:W-:Y:S01]  /*8330*/  FMUL R22, R78.reuse, R29 ;  /* 0x0000001d4e167220 */ /* 0x040fe20000400000 */
[C---:B------:R-:W-:Y:S01]  /*8340*/  FMUL R29, R78.reuse, R36 ;  /* 0x000000244e1d7220 */ /* 0x040fe20000400000 */
[C---:B------:R-:W-:Y:S01]  /*8350*/  FFMA R3, R81.reuse, R96, R3 ;  /* 0x0000006051037223 */ /* 0x040fe20000000003 */
[C---:B------:R-:W-:Y:S01]  /*8360*/  FMUL R6, R78.reuse, R23 ;  /* 0x000000174e067220 */ /* 0x040fe20000400000 */
[--C-:B------:R-:W-:Y:S02]  /*8370*/  HADD2.F32 R100, -RZ, R153.reuse.H0_H0 ;  /* 0x20000099ff647230 */ /* 0x100fe40000004100 */
[C---:B------:R-:W-:Y:S01]  /*8380*/  FMUL R11, R78.reuse, R26 ;  /* 0x0000001a4e0b7220 */ /* 0x040fe20000400000 */
[----:B------:R-:W-:Y:S02]  /*8390*/  HADD2.F32 R103, -RZ, R153.H1_H1 ;  /* 0x30000099ff677230 */ /* 0x000fe40000004100 */
[C---:B------:R-:W-:Y:S01]  /*83a0*/  FFMA R6, R81.reuse, R99, R6 ;  /* 0x0000006351067223 */ /* 0x040fe20000000006 */
[C---:B------:R-:W-:Y:S01]  /*83b0*/  FFMA R7, R81.reuse, R98, R7 ;  /* 0x0000006251077223 */ /* 0x040fe20000000007 */
[C---:B------:R-:W-:Y:S01]  /*83c0*/  FFMA R10, R81.reuse, R101, R10 ;  /* 0x00000065510a7223 */ /* 0x040fe2000000000a */
[C---:B------:R-:W-:Y:S01]  /*83d0*/  FFMA R11, R81.reuse, R100, R11 ;  /* 0x00000064510b7223 */ /* 0x040fe2000000000b */
[----:B------:R-:W-:Y:S01]  /*83e0*/  FMUL R26, R78, R33 ;  /* 0x000000214e1a7220 */ /* 0x000fe20000400000 */
[----:B------:R-:W-:Y:S01]  /*83f0*/  F2FP.SATFINITE.E4M3.F32.PACK_AB_MERGE_C R3, R6, R3, RZ ;  /* 0x000000030603723e */ /* 0x000fe200048070ff */
[C---:B------:R-:W-:Y:S01]  /*8400*/  FMUL R33, R78.reuse, R40 ;  /* 0x000000284e217220 */ /* 0x040fe20000400000 */
        /* <DEDUP_REMOVED lines=8> */
[C---:B------:R-:W-:Y:S01]  /*8490*/  FMUL R30, R78.reuse, R37 ;  /* 0x000000254e1e7220 */ /* 0x040fe20000400000 */
[C---:B------:R-:W-:Y:S01]  /*84a0*/  FMUL R37, R78.reuse, R44 ;  /* 0x0000002c4e257220 */ /* 0x040fe20000400000 */
[C---:B------:R-:W-:Y:S01]  /*84b0*/  FMUL R24, R78.reuse, R31 ;  /* 0x0000001f4e187220 */ /* 0x040fe20000400000 */
[----:B------:R-:W-:Y:S01]  /*84c0*/  F2FP.F16.E4M3.UNPACK_B R158, R158.H1 ;  /* 0x0000009eff9e723e */ /* 0x000fe200030006ff */
[--C-:B------:R-:W-:Y:S02]  /*84d0*/  HADD2.F32 R108, -RZ, R155.reuse.H0_H0 ;  /* 0x2000009bff6c7230 */ /* 0x100fe40000004100 */
[----:B------:R-:W-:Y:S01]  /*84e0*/  FMUL R27, R78, R34 ;  /* 0x000000224e1b7220 */ /* 0x000fe20000400000 */
[----:B------:R-:W-:Y:S02]  /*84f0*/  HADD2.F32 R111, -RZ, R155.H1_H1 ;  /* 0x3000009bff6f7230 */ /* 0x000fe40000004100 */
[C---:B------:R-:W-:Y:S01]  /*8500*/  FFMA R24, R81.reuse, R107, R24 ;  /* 0x0000006b51187223 */ /* 0x040fe20000000018 */
[----:B------:R-:W-:Y:S01]  /*8510*/  F2FP.F16.E4M3.UNPACK_B R159, R159.H1 ;  /* 0x0000009fff9f723e */ /* 0x000fe200030006ff */
[C---:B------:R-:W-:Y:S01]  /*8520*/  FFMA R25, R81.reuse, R106, R25 ;  /* 0x0000006a51197223 */ /* 0x040fe20000000019 */
[C---:B------:R-:W-:Y:S01]  /*8530*/  FFMA R26, R81.reuse, R109, R26 ;  /* 0x0000006d511a7223 */ /* 0x040fe2000000001a */
[----:B------:R-:W-:Y:S01]  /*8540*/  F2FP.F16.E4M3.UNPACK_B R160, R160.H1 ;  /* 0x000000a0ffa0723e */ /* 0x000fe200030006ff */
[C---:B------:R-:W-:Y:S01]  /*8550*/  FFMA R27, R81.reuse, R108, R27 ;  /* 0x0000006c511b7223 */ /* 0x040fe2000000001b */
[----:B------:R-:W-:Y:S01]  /*8560*/  F2FP.SATFINITE.E4M3.F32.PACK_AB_MERGE_C R6, R24, R23, RZ ;  /* 0x000000171806723e */ /* 0x000fe200048070ff */
[C---:B------:R-:W-:Y:S01]  /*8570*/  FMUL R34, R78.reuse, R41 ;  /* 0x000000294e227220 */ /* 0x040fe20000400000 */
[C---:B------:R-:W-:Y:S01]  /*8580*/  FMUL R41, R78.reuse, R48 ;  /* 0x000000304e297220 */ /* 0x040fe20000400000 */
[----:B------:R-:W-:Y:S01]  /*8590*/  FMUL R28, R78, R35 ;  /* 0x000000234e1c7220 */ /* 0x000fe20000400000 */
[----:B------:R-:W-:Y:S01]  /*85a0*/  F2FP.F16.E4M3.UNPACK_B R161, R161.H1 ;  /* 0x000000a1ffa1723e */ /* 0x000fe200030006ff */
[--C-:B------:R-:W-:Y:S01]  /*85b0*/  HADD2.F32 R112, -RZ, R156.reuse.H0_H0 ;  /* 0x2000009cff707230 */ /* 0x100fe20000004100 */
[----:B------:R-:W-:Y:S01]  /*85c0*/  F2FP.SATFINITE.E4M3.F32.PACK_AB_MERGE_C R6, R22, R21, R6 ;  /* 0x000000151606723e */ /* 0x000fe20004807006 */
[C---:B------:R-:W-:Y:S01]  /*85d0*/  FFMA R28, R81.reuse, R111, R28 ;  /* 0x0000006f511c7223 */ /* 0x040fe2000000001c */
[C---:B------:R-:W-:Y:S01]  /*85e0*/  FFMA R29, R81.reuse, R110, R29 ;  /* 0x0000006e511d7223 */ /* 0x040fe2000000001d */
[C---:B------:R-:W-:Y:S01]  /*85f0*/  FFMA R30, R81.reuse, R113, R30 ;  /* 0x00000071511e7223 */ /* 0x040fe2000000001e */
[----:B------:R-:W-:Y:S02]  /*8600*/  HADD2.F32 R115, -RZ, R156.H1_H1 ;  /* 0x3000009cff737230 */ /* 0x000fe40000004100 */
[C---:B------:R-:W-:Y:S01]  /*8610*/  FMUL R31, R78.reuse, R38 ;  /* 0x000000264e1f7220 */ /* 0x040fe20000400000 */
[----:B------:R-:W-:Y:S01]  /*8620*/  F2FP.F16.E4M3.UNPACK_B R162, R162.H1 ;  /* 0x000000a2ffa2723e */ /* 0x000fe200030006ff */
[C---:B------:R-:W-:Y:S01]  /*8630*/  FMUL R38, R78.reuse, R45 ;  /* 0x0000002d4e267220 */ /* 0x040fe20000400000 */
[C---:B------:R-:W-:Y:S01]  /*8640*/  FMUL R45, R78.reuse, R52 ;  /* 0x000000344e2d7220 */ /* 0x040fe20000400000 */
[----:B------:R-:W-:Y:S01]  /*8650*/  F2FP.F16.E4M3.UNPACK_B R163, R163.H1 ;  /* 0x000000a3ffa3723e */ /* 0x000fe200030006ff */
[----:B------:R-:W-:Y:S01]  /*8660*/  FFMA R31, R81, R112, R31 ;  /* 0x00000070511f7223 */ /* 0x000fe2000000001f */
[----:B------:R-:W-:Y:S01]  /*8670*/  FMUL R52, R78, R59 ;  /* 0x0000003b4e347220 */ /* 0x000fe20000400000 */
[----:B------:R-:W-:Y:S01]  /*8680*/  IADD3 R76, PT, PT, R76, 0x1, RZ ;  /* 0x000000014c4c7810 */ /* 0x000fe20007ffe0ff */
[C---:B------:R-:W-:Y:S01]  /*8690*/  FMUL R59, R78.reuse, R66 ;  /* 0x000000424e3b7220 */ /* 0x040fe20000400000 */
[----:B------:R-:W-:Y:S01]  /*86a0*/  F2FP.SATFINITE.E4M3.F32.PACK_AB_MERGE_C R66, R13, R12, R14 ;  /* 0x0000000c0d42723e */ /* 0x000fe2000480700e */
[C---:B------:R-:W-:Y:S01]  /*86b0*/  FMUL R32, R78.reuse, R39 ;  /* 0x000000274e207220 */ /* 0x040fe20000400000 */
[--C-:B------:R-:W-:Y:S02]  /*86c0*/  HADD2.F32 R116, -RZ, R157.reuse.H0_H0 ;  /* 0x2000009dff747230 */ /* 0x100fe40000004100 */
[C---:B------:R-:W-:Y:S01]  /*86d0*/  FMUL R35, R78.reuse, R42 ;  /* 0x0000002a4e237220 */ /* 0x040fe20000400000 */
[----:B------:R-:W-:Y:S02]  /*86e0*/  HADD2.F32 R119, -RZ, R157.H1_H1 ;  /* 0x3000009dff777230 */ /* 0x000fe40000004100 */
[C---:B------:R-:W-:Y:S01]  /*86f0*/  FFMA R32, R81.reuse, R115, R32 ;  /* 0x0000007351207223 */ /* 0x040fe20000000020 */
[----:B------:R-:W-:Y:S01]  /*8700*/  FMUL R36, R78, R43 ;  /* 0x0000002b4e247220 */ /* 0x000fe20000400000 */
[C---:B------:R-:W-:Y:S01]  /*8710*/  FFMA R33, R81.reuse, R114, R33 ;  /* 0x0000007251217223 */ /* 0x040fe20000000021 */
[C---:B------:R-:W-:Y:S01]  /*8720*/  FFMA R34, R81.reuse, R117, R34 ;  /* 0x0000007551227223 */ /* 0x040fe20000000022 */
[--C-:B------:R-:W-:Y:S01]  /*8730*/  HADD2.F32 R120, -RZ, R158.reuse.H0_H0 ;  /* 0x2000009eff787230 */ /* 0x100fe20000004100 */
[----:B------:R-:W-:Y:S01]  /*8740*/  F2FP.SATFINITE.E4M3.F32.PACK_AB_MERGE_C R32, R32, R31, RZ ;  /* 0x0000001f2020723e */ /* 0x000fe200048070ff */
[C---:B------:R-:W-:Y:S01]  /*8750*/  FFMA R35, R81.reuse, R116, R35 ;  /* 0x0000007451237223 */ /* 0x040fe20000000023 */
[----:B------:R-:W-:Y:S02]  /*8760*/  HADD2.F32 R123, -RZ, R158.H1_H1 ;  /* 0x3000009eff7b7230 */ /* 0x000fe40000004100 */
[----:B------:R-:W-:Y:S01]  /*8770*/  FMUL R39, R78, R46 ;  /* 0x0000002e4e277220 */ /* 0x000fe20000400000 */
[----:B------:R-:W-:Y:S01]  /*8780*/  F2FP.SATFINITE.E4M3.F32.PACK_AB_MERGE_C R32, R30, R29, R32 ;  /* 0x0000001d1e20723e */ /* 0x000fe20004807020 */
[C---:B------:R-:W-:Y:S01]  /*8790*/  FFMA R36, R81.reuse, R119, R36 ;  /* 0x0000007751247223 */ /* 0x040fe20000000024 */
[C---:B------:R-:W-:Y:S01]  /*87a0*/  FMUL R40, R78.reuse, R47 ;  /* 0x0000002f4e287220 */ /* 0x040fe20000400000 */
[C---:B------:R-:W-:Y:S01]  /*87b0*/  FFMA R37, R81.reuse, R118, R37 ;  /* 0x0000007651257223 */ /* 0x040fe20000000025 */
[C---:B------:R-:W-:Y:S01]  /*87c0*/  FFMA R38, R81.reuse, R121, R38 ;  /* 0x0000007951267223 */ /* 0x040fe20000000026 */
[C---:B------:R-:W-:Y:S01]  /*87d0*/  FMUL R42, R78.reuse, R49 ;  /* 0x000000314e2a7220 */ /* 0x040fe20000400000 */
[--C-:B------:R-:W-:Y:S02]  /*87e0*/  HADD2.F32 R124, -RZ, R159.reuse.H0_H0 ;  /* 0x2000009fff7c7230 */ /* 0x100fe40000004100 */
[C---:B------:R-:W-:Y:S01]  /*87f0*/  FFMA R39, R81.reuse, R120, R39 ;  /* 0x0000007851277223 */ /* 0x040fe20000000027 */
[----:B------:R-:W-:Y:S02]  /*8800*/  HADD2.F32 R127, -RZ, R159.H1_H1 ;  /* 0x3000009fff7f7230 */ /* 0x000fe40000004100 */
[C---:B------:R-:W-:Y:S01]  /*8810*/  FMUL R43, R78.reuse, R50 ;  /* 0x000000324e2b7220 */ /* 0x040fe20000400000 */
[C---:B------:R-:W-:Y:S01]  /*8820*/  FFMA R40, R81.reuse, R123, R40 ;  /* 0x0000007b51287223 */ /* 0x040fe20000000028 */
[C---:B------:R-:W-:Y:S01]  /*8830*/  FMUL R44, R78.reuse, R51 ;  /* 0x000000334e2c7220 */ /* 0x040fe20000400000 */
[C---:B------:R-:W-:Y:S01]  /*8840*/  FFMA R41, R81.reuse, R122, R41 ;  /* 0x0000007a51297223 */ /* 0x040fe20000000029 */
[C---:B------:R-:W-:Y:S01]  /*8850*/  FMUL R50, R78.reuse, R57 ;  /* 0x000000394e327220 */ /* 0x040fe20000400000 */
[C---:B------:R-:W-:Y:S01]  /*8860*/  FMUL R57, R78.reuse, R64 ;  /* 0x000000404e397220 */ /* 0x040fe20000400000 */
[----:B------:R-:W-:Y:S01]  /*8870*/  FFMA R42, R81, R125, R42 ;  /* 0x0000007d512a7223 */ /* 0x000fe2000000002a */
[C---:B------:R-:W-:Y:S01]  /*8880*/  FMUL R46, R78.reuse, R53 ;  /* 0x000000354e2e7220 */ /* 0x040fe20000400000 */
[--C-:B------:R-:W-:Y:S01]  /*8890*/  HADD2.F32 R128, -RZ, R160.reuse.H0_H0 ;  /* 0x200000a0ff807230 */ /* 0x100fe20000004100 */
[----:B------:R-:W-:Y:S01]  /*88a0*/  F2FP.SATFINITE.E4M3.F32.PACK_AB_MERGE_C R64, R5, R4, R86 ;  /* 0x000000040540723e */ /* 0x000fe20004807056 */
[C---:B------:R-:W-:Y:S01]  /*88b0*/  FMUL R51, R78.reuse, R58 ;  /* 0x0000003a4e337220 */ /* 0x040fe20000400000 */
[C---:B------:R-:W-:Y:S01]  /*88c0*/  FMUL R53, R78.reuse, R60 ;  /* 0x0000003c4e357220 */ /* 0x040fe20000400000 */
[C---:B------:R-:W-:Y:S01]  /*88d0*/  FFMA R43, R81.reuse, R124, R43 ;  /* 0x0000007c512b7223 */ /* 0x040fe2000000002b */
[----:B------:R-:W-:Y:S02]  /*88e0*/  HADD2.F32 R131, -RZ, R160.H1_H1 ;  /* 0x300000a0ff837230 */ /* 0x000fe40000004100 */
[C---:B------:R-:W-:Y:S01]  /*88f0*/  FMUL R47, R78.reuse, R54 ;  /* 0x000000364e2f7220 */ /* 0x040fe20000400000 */
[C---:B------:R-:W-:Y:S01]  /*8900*/  FMUL R58, R78.reuse, R65 ;  /* 0x000000414e3a7220 */ /* 0x040fe20000400000 */
[----:B------:R-:W-:Y:S01]  /*8910*/  FMUL R60, R78, R67 ;  /* 0x000000434e3c7220 */ /* 0x000fe20000400000 */
[----:B------:R-:W-:Y:S01]  /*8920*/  F2FP.SATFINITE.E4M3.F32.PACK_AB_MERGE_C R5, R20, R11, RZ ;  /* 0x0000000b1405723e */ /* 0x000fe200048070ff */
[----:B------:R-:W-:Y:S01]  /*8930*/  FFMA R44, R81, R127, R44 ;  /* 0x0000007f512c7223 */ /* 0x000fe2000000002c */
[C---:B------:R-:W-:Y:S01]  /*8940*/  FMUL R48, R78.reuse, R55 ;  /* 0x000000374e307220 */ /* 0x040fe20000400000 */
[----:B------:R-:W-:Y:S01]  /*8950*/  F2FP.SATFINITE.E4M3.F32.PACK_AB_MERGE_C R65, R9, R8, R138 ;  /* 0x000000080941723e */ /* 0x000fe2000480708a */
[----:B------:R-:W-:Y:S01]  /*8960*/  FFMA R45, R81, R126, R45 ;  /* 0x0000007e512d7223 */ /* 0x000fe2000000002d */
[----:B------:R-:W-:Y:S01]  /*8970*/  F2FP.SATFINITE.E4M3.F32.PACK_AB_MERGE_C R67, R17, R16, R18 ;  /* 0x000000101143723e */ /* 0x000fe20004807012 */
[----:B------:R-:W-:Y:S01]  /*8980*/  FMUL R49, R78, R56 ;  /* 0x000000384e317220 */ /* 0x000fe20000400000 */
[C---:B------:R-:W-:Y:S01]  /*8990*/  FFMA R46, R81.reuse, R129, R46 ;  /* 0x00000081512e7223 */ /* 0x040fe2000000002e */
[--C-:B------:R-:W-:Y:S02]  /*89a0*/  HADD2.F32 R132, -RZ, R161.reuse.H0_H0 ;  /* 0x200000a1ff847230 */ /* 0x100fe40000004100 */
[C---:B------:R-:W-:Y:S01]  /*89b0*/  FFMA R47, R81.reuse, R128, R47 ;  /* 0x00000080512f7223 */ /* 0x040fe2000000002f */
[----:B------:R1:W-:Y:S01]  /*89c0*/  STS.128 [R172+UR49+0x6400], R64 ;  /* 0x00640040ac007988 */ /* 0x0003e20008000c31 */
[----:B------:R-:W-:Y:S01]  /*89d0*/  HADD2.F32 R135, -RZ, R161.H1_H1 ;  /* 0x300000a1ff877230 */ /* 0x000fe20000004100 */
[----:B------:R-:W-:Y:S01]  /*89e0*/  F2FP.SATFINITE.E4M3.F32.PACK_AB_MERGE_C R5, R10, R7, R5 ;  /* 0x000000070a05723e */ /* 0x000fe20004807005 */
[C---:B------:R-:W-:Y:S01]  /*89f0*/  FFMA R48, R81.reuse, R131, R48 ;  /* 0x0000008351307223 */ /* 0x040fe20000000030 */
[----:B------:R-:W-:Y:S01]  /*8a00*/  F2FP.SATFINITE.E4M3.F32.PACK_AB_MERGE_C R7, R28, R27, RZ ;  /* 0x0000001b1c07723e */ /* 0x000fe200048070ff */
        /* <DEDUP_REMOVED lines=8> */
[----:B------:R-:W-:Y:S01]  /*8a90*/  FMUL R56, R78, R63 ;  /* 0x0000003f4e387220 */ /* 0x000fe20000400000 */
[----:B------:R-:W-:Y:S01]  /*8aa0*/  F2FP.SATFINITE.E4M3.F32.PACK_AB_MERGE_C R4, R2, R0, R3 ;  /* 0x000000000204723e */ /* 0x000fe20004807003 */
[C---:B------:R-:W-:Y:S01]  /*8ab0*/  FFMA R53, R81.reuse, R134, R53 ;  /* 0x0000008651357223 */ /* 0x040fe20000000035 */
[----:B------:R-:W-:Y:S01]  /*8ac0*/  F2FP.SATFINITE.E4M3.F32.PACK_AB_MERGE_C R7, R26, R25, R7 ;  /* 0x000000191a07723e */ /* 0x000fe20004807007 */
[C---:B------:R-:W-:Y:S01]  /*8ad0*/  FFMA R54, R81.reuse, R137, R54 ;  /* 0x0000008951367223 */ /* 0x040fe20000000036 */
[--C-:B------:R-:W-:Y:S02]  /*8ae0*/  HADD2.F32 R84, -RZ, R163.reuse.H0_H0 ;  /* 0x200000a3ff547230 */ /* 0x100fe40000004100 */
[C---:B------:R-:W-:Y:S01]  /*8af0*/  FFMA R55, R81.reuse, R136, R55 ;  /* 0x0000008851377223 */ /* 0x040fe20000000037 */
[----:B------:R-:W-:Y:S01]  /*8b00*/  HADD2.F32 R85, -RZ, R163.H1_H1 ;  /* 0x300000a3ff557230 */ /* 0x000fe20000004100 */
[----:B------:R1:W-:Y:S01]  /*8b10*/  STS.128 [R204+0x6010], R4 ;  /* 0x00601004cc007388 */ /* 0x0003e20000000c00 */
[----:B------:R-:W-:Y:S01]  /*8b20*/  F2FP.SATFINITE.E4M3.F32.PACK_AB_MERGE_C R35, R36, R35, RZ ;  /* 0x000000232423723e */ /* 0x000fe200048070ff */
[C---:B------:R-:W-:Y:S01]  /*8b30*/  FFMA R56, R81.reuse, R139, R56 ;  /* 0x0000008b51387223 */ /* 0x040fe20000000038 */
[----:B------:R-:W-:Y:S01]  /*8b40*/  F2FP.SATFINITE.E4M3.F32.PACK_AB_MERGE_C R39, R40, R39, RZ ;  /* 0x000000272827723e */ /* 0x000fe200048070ff */
[C---:B------:R-:W-:Y:S01]  /*8b50*/  FFMA R57, R81.reuse, R82, R57 ;  /* 0x0000005251397223 */ /* 0x040fe20000000039 */
[----:B------:R-:W-:Y:S01]  /*8b60*/  F2FP.SATFINITE.E4M3.F32.PACK_AB_MERGE_C R43, R44, R43, RZ ;  /* 0x0000002b2c2b723e */ /* 0x000fe200048070ff */
[C---:B------:R-:W-:Y:S01]  /*8b70*/  FFMA R58, R81.reuse, R83, R58 ;  /* 0x00000053513a7223 */ /* 0x040fe2000000003a */
[C---:B------:R-:W-:Y:S01]  /*8b80*/  FFMA R59, R81.reuse, R84, R59 ;  /* 0x00000054513b7223 */ /* 0x040fe2000000003b */
[----:B------:R-:W-:Y:S01]  /*8b90*/  F2FP.SATFINITE.E4M3.F32.PACK_AB_MERGE_C R33, R34, R33, R35 ;  /* 0x000000212221723e */ /* 0x000fe20004807023 */
        /* <DEDUP_REMOVED lines=11> */
[----:B------:R-:W-:Y:S05]  /*8c50*/  F2FP.SATFINITE.E4M3.F32.PACK_AB_MERGE_C R51, R58, R57, R59 ;  /* 0x000000393a33723e */ /* 0x000fea000480703b */
        /* <DEDUP_REMOVED lines=9> */
[----:B------:R-:W-:Y:S02]  /*8cf0*/  UIADD3 UR8, UP0, UPT, UR52, 0x680, URZ ;  /* 0x0000068034087890 */ /* 0x000fe4000ff1e0ff */
[----:B------:R-:W-:Y:S02]  /*8d00*/  UIADD3 UR5, UPT, UPT, UR41, 0x40, URZ ;  /* 0x0000004029057890 */ /* 0x000fe4000fffe0ff */
[----:B------:R-:W-:Y:S02]  /*8d10*/  UIADD3 UR4, UPT, UPT, UR49, 0x6400, URZ ;  /* 0x0000640031047890 */ /* 0x000fe4000fffe0ff */
[----:B------:R-:W-:Y:S01]  /*8d20*/  UIADD3.X UR9, UPT, UPT, URZ, UR53, URZ, UP0, !UPT ;  /* 0x00000035ff097290 */ /* 0x000fe200087fe4ff */
[----:B------:R-:W-:Y:S01]  /*8d30*/  UMOV UR6, UR42 ;  /* 0x0000002a00067c82 */ /* 0x000fe20008000000 */
[----:B------:R-:W-:Y:S07]  /*8d40*/  UMOV UR7, UR36 ;  /* 0x0000002400077c82 */ /* 0x000fee0008000000 */
[----:B------:R2:W-:Y:S01]  /*8d50*/  UTMASTG.3D [UR4], [UR8] ;  /* 0x00000004080073b5 */ /* 0x0005e20008010000 */
[----:B------:R0:W-:Y:S01]  /*8d60*/  UTMACMDFLUSH ;  /* 0x00000000000079b7 */ /* 0x0001e20000000000 */
[----:B--2---:R-:W-:Y:S04]  /*8d70*/  DEPBAR.LE SB0, 0x1 ;  /* 0x000080400000791a */ /* 0x004fe80000000000 */
.L_x_125:
[----:B------:R-:W-:Y:S05]  /*8d80*/  BSYNC.RECONVERGENT B0 ;  /* 0x0000000000007941 */ /* 0x000fea0003800200 */
.L_x_124:
[----:B------:R-:W-:Y:S01]  /*8d90*/  BAR.SYNC.DEFER_BLOCKING 0x1, 0x80 ;  /* 0x0042000000007b1d */ /* 0x000fe20000010000 */
[----:B------:R-:W-:Y:S01]  /*8da0*/  ISETP.NE.AND P2, PT, R194, RZ, PT ;  /* 0x000000ffc200720c */ /* 0x000fe20003f45270 */
[----:B------:R-:W-:Y:S01]  /*8db0*/  IMAD.IADD R20, R75, 0x1, R147 ;  /* 0x000000014b147824 */ /* 0x000fe200078e0293 */
[----:B------:R-:W-:Y:S01]  /*8dc0*/  ISETP.NE.AND P0, PT, R195, 0x2, PT ;  /* 0x00000002c300780c */ /* 0x000fe20003f05270 */
[----:B------:R-:W-:Y:S01]  /*8dd0*/  IMAD.IADD R21, R77, 0x1, R170 ;  /* 0x000000014d157824 */ /* 0x000fe200078e02aa */
[----:B------:R-:W-:Y:S02]  /*8de0*/  ISETP.NE.AND P1, PT, R76, 0x4, PT ;  /* 0x000000044c00780c */ /* 0x000fe40003f25270 */
[----:B------:R-:W-:Y:S02]  /*8df0*/  SEL R3, RZ, 0x1, P0 ;  /* 0x00000001ff037807 */ /* 0x000fe40000000000 */
[----:B------:R-:W-:Y:S02]  /*8e00*/  SEL R0, RZ, 0x1, P1 ;  /* 0x00000001ff007807 */ /* 0x000fe40000800000 */
[----:B------:R-:W-:Y:S02]  /*8e10*/  LOP3.LUT R182, R182, R3, RZ, 0x3c, !PT ;  /* 0x00000003b6b67212 */ /* 0x000fe400078e3cff */
[----:B------:R-:W-:Y:S02]  /*8e20*/  LOP3.LUT R183, R183, R0, RZ, 0x3c, !PT ;  /* 0x00000000b7b77212 */ /* 0x000fe400078e3cff */
[----:B------:R-:W-:Y:S02]  /*8e30*/  @P2 R2UR UR36, R179 ;  /* 0x00000000b32422ca */ /* 0x000fe400000e0000 */
[----:B------:R-:W-:Y:S02]  /*8e40*/  SEL R195, R195, RZ, P0 ;  /* 0x000000ffc3c37207 */ /* 0x000fe40000000000 */
[----:B------:R-:W-:Y:S01]  /*8e50*/  SEL R76, R76, RZ, P1 ;  /* 0x000000ff4c4c7207 */ /* 0x000fe20000800000 */
[----:B------:R-:W-:Y:S10]  /*8e60*/  @P2 BRA `(.L_x_126) ;  /* 0xffffffc400bc2947 */ /* 0x000ff4000383ffff */
[----:B------:R-:W-:Y:S05]  /*8e70*/  EXIT ;  /* 0x000000000000794d */ /* 0x000fea0003800000 */
.L_x_20:
[----:B--2---:R2:W1:Y:S02]  /*8e80*/  SYNCS.PHASECHK.TRANS64.TRYWAIT P0, [R3+URZ+0x220], R2 ;  /* 0x00022002030075a7 */ /* 0x00446400080011ff */
[----:B-1----:R-:W-:Y:S05]  /*8e90*/  @!P0 NANOSLEEP.SYNCS 0x989680 ;  /* 0x009896800000895d */ /* 0x002fea0003900000 */
[----:B------:R-:W1:Y:S02]  /*8ea0*/  @!P0 SYNCS.PHASECHK.TRANS64 P0, [R3+URZ+0x220], R2 ;  /* 0x00022002030085a7 */ /* 0x000e6400080010ff */
[----:B-1----:R-:W-:Y:S05]  /*8eb0*/  @!P0 BRA `(.L_x_20) ;  /* 0xfffffffc00f08947 */ /* 0x002fea000383ffff */
[----:B------:R-:W-:Y:S05]  /*8ec0*/  BRA `(.L_x_127) ;  /* 0xffffff8800607947 */ /* 0x000fea000383ffff */
.L_x_23:
[----:B-1----:R-:W-:-:S07]  /*8ed0*/  MOV R2, UR33 ;  /* 0x0000002100027c02 */ /* 0x002fce0008000f00 */
.L_x_128:
[----:B-1----:R1:W2:Y:S02]  /*8ee0*/  SYNCS.PHASECHK.TRANS64.TRYWAIT P0, [R2+URZ+0xc0], R5 ;  /* 0x0000c005020075a7 */ /* 0x0022a400080011ff */
[----:B--2---:R-:W-:Y:S05]  /*8ef0*/  @!P0 NANOSLEEP.SYNCS 0x989680 ;  /* 0x009896800000895d */ /* 0x004fea0003900000 */
[----:B------:R-:W2:Y:S02]  /*8f00*/  @!P0 SYNCS.PHASECHK.TRANS64 P0, [R2+URZ+0xc0], R5 ;  /* 0x0000c005020085a7 */ /* 0x000ea400080010ff */
[----:B--2---:R-:W-:Y:S05]  /*8f10*/  @!P0 BRA `(.L_x_128) ;  /* 0xfffffffc00f08947 */ /* 0x004fea000383ffff */
[----:B------:R-:W-:Y:S05]  /*8f20*/  BRA `(.L_x_22) ;  /* 0xffffff8800b07947 */ /* 0x000fea000383ffff */
.L_x_29:
[----:B-1----:R-:W-:-:S07]  /*8f30*/  MOV R2, UR17 ;  /* 0x0000001100027c02 */ /* 0x002fce0008000f00 */
.L_x_129:
[----:B-1----:R1:W2:Y:S02]  /*8f40*/  SYNCS.PHASECHK.TRANS64.TRYWAIT P0, [R2+URZ+0xc0], R5 ;  /* 0x0000c005020075a7 */ /* 0x0022a400080011ff */
[----:B--2---:R-:W-:Y:S05]  /*8f50*/  @!P0 NANOSLEEP.SYNCS 0x989680 ;  /* 0x009896800000895d */ /* 0x004fea0003900000 */
[----:B------:R-:W2:Y:S02]  /*8f60*/  @!P0 SYNCS.PHASECHK.TRANS64 P0, [R2+URZ+0xc0], R5 ;  /* 0x0000c005020085a7 */ /* 0x000ea400080010ff */
[----:B--2---:R-:W-:Y:S05]  /*8f70*/  @!P0 BRA `(.L_x_129) ;  /* 0xfffffffc00f08947 */ /* 0x004fea000383ffff */
[----:B------:R-:W-:Y:S05]  /*8f80*/  BRA `(.L_x_28) ;  /* 0xffffff8c00547947 */ /* 0x000fea000383ffff */
.L_x_33:
[----:B-1----:R1:W2:Y:S02]  /*8f90*/  SYNCS.PHASECHK.TRANS64.TRYWAIT P0, [R2+URZ+0x1b0], R3 ;  /* 0x0001b003020075a7 */ /* 0x0022a400080011ff */
[----:B--2---:R-:W-:Y:S05]  /*8fa0*/  @!P0 NANOSLEEP.SYNCS 0x989680 ;  /* 0x009896800000895d */ /* 0x004fea0003900000 */
[----:B------:R-:W2:Y:S02]  /*8fb0*/  @!P0 SYNCS.PHASECHK.TRANS64 P0, [R2+URZ+0x1b0], R3 ;  /* 0x0001b003020085a7 */ /* 0x000ea400080010ff */
[----:B--2---:R-:W-:Y:S05]  /*8fc0*/  @!P0 BRA `(.L_x_33) ;  /* 0xfffffffc00f08947 */ /* 0x004fea000383ffff */
[----:B------:R-:W-:Y:S05]  /*8fd0*/  BRA `(.L_x_130) ;  /* 0xffffff8c00e07947 */ /* 0x000fea000383ffff */
.L_x_37:
[----:B----4-:R-:W-:-:S07]  /*8fe0*/  MOV R0, UR5 ;  /* 0x0000000500007c02 */ /* 0x010fce0008000f00 */
.L_x_131:
[----:B-1----:R1:W2:Y:S02]  /*8ff0*/  SYNCS.PHASECHK.TRANS64.TRYWAIT P0, [R0+URZ], R3 ;  /* 0x00000003000075a7 */ /* 0x0022a400080011ff */
[----:B--2---:R-:W-:Y:S05]  /*9000*/  @!P0 NANOSLEEP.SYNCS 0x989680 ;  /* 0x009896800000895d */ /* 0x004fea0003900000 */
[----:B------:R-:W2:Y:S02]  /*9010*/  @!P0 SYNCS.PHASECHK.TRANS64 P0, [R0+URZ], R3 ;  /* 0x00000003000085a7 */ /* 0x000ea400080010ff */
[----:B--2---:R-:W-:Y:S05]  /*9020*/  @!P0 BRA `(.L_x_131) ;  /* 0xfffffffc00f08947 */ /* 0x004fea000383ffff */
[----:B------:R-:W-:Y:S05]  /*9030*/  BRA `(.L_x_132) ;  /* 0xffffff9400507947 */ /* 0x000fea000383ffff */
.L_x_38:
[----:B----4-:R-:W-:-:S07]  /*9040*/  MOV R0, UR5 ;  /* 0x0000000500007c02 */ /* 0x010fce0008000f00 */
.L_x_133:
[----:B-1----:R1:W2:Y:S02]  /*9050*/  SYNCS.PHASECHK.TRANS64.TRYWAIT P0, [R0+URZ], R3 ;  /* 0x00000003000075a7 */ /* 0x0022a400080011ff */
[----:B--2---:R-:W-:Y:S05]  /*9060*/  @!P0 NANOSLEEP.SYNCS 0x989680 ;  /* 0x009896800000895d */ /* 0x004fea0003900000 */
[----:B------:R-:W2:Y:S02]  /*9070*/  @!P0 SYNCS.PHASECHK.TRANS64 P0, [R0+URZ], R3 ;  /* 0x00000003000085a7 */ /* 0x000ea400080010ff */
[----:B--2---:R-:W-:Y:S05]  /*9080*/  @!P0 BRA `(.L_x_133) ;  /* 0xfffffffc00f08947 */ /* 0x004fea000383ffff */
[----:B------:R-:W-:Y:S05]  /*9090*/  BRA `(.L_x_134) ;  /* 0xffffff94005c7947 */ /* 0x000fea000383ffff */
.L_x_39:
[----:B----4-:R-:W-:-:S07]  /*90a0*/  MOV R0, UR5 ;  /* 0x0000000500007c02 */ /* 0x010fce0008000f00 */
.L_x_135:
[----:B-1----:R1:W2:Y:S02]  /*90b0*/  SYNCS.PHASECHK.TRANS64.TRYWAIT P0, [R0+URZ], R3 ;  /* 0x00000003000075a7 */ /* 0x0022a400080011ff */
[----:B--2---:R-:W-:Y:S05]  /*90c0*/  @!P0 NANOSLEEP.SYNCS 0x989680 ;  /* 0x009896800000895d */ /* 0x004fea0003900000 */
[----:B------:R-:W2:Y:S02]  /*90d0*/  @!P0 SYNCS.PHASECHK.TRANS64 P0, [R0+URZ], R3 ;  /* 0x00000003000085a7 */ /* 0x000ea400080010ff */
[----:B--2---:R-:W-:Y:S05]  /*90e0*/  @!P0 BRA `(.L_x_135) ;  /* 0xfffffffc00f08947 */ /* 0x004fea000383ffff */
[----:B------:R-:W-:Y:S05]  /*90f0*/  BRA `(.L_x_136) ;  /* 0xffffff9400687947 */ /* 0x000fea000383ffff */
.L_x_40:
[----:B----4-:R-:W-:-:S07]  /*9100*/  MOV R0, UR5 ;  /* 0x0000000500007c02 */ /* 0x010fce0008000f00 */
.L_x_137:
[----:B-1----:R1:W2:Y:S02]  /*9110*/  SYNCS.PHASECHK.TRANS64.TRYWAIT P0, [R0+URZ], R3 ;  /* 0x00000003000075a7 */ /* 0x0022a400080011ff */
[----:B--2---:R-:W-:Y:S05]  /*9120*/  @!P0 NANOSLEEP.SYNCS 0x989680 ;  /* 0x009896800000895d */ /* 0x004fea0003900000 */
[----:B------:R-:W2:Y:S02]  /*9130*/  @!P0 SYNCS.PHASECHK.TRANS64 P0, [R0+URZ], R3 ;  /* 0x00000003000085a7 */ /* 0x000ea400080010ff */
[----:B--2---:R-:W-:Y:S05]  /*9140*/  @!P0 BRA `(.L_x_137) ;  /* 0xfffffffc00f08947 */ /* 0x004fea000383ffff */
[----:B------:R-:W-:Y:S05]  /*9150*/  BRA `(.L_x_138) ;  /* 0xffffff9400747947 */ /* 0x000fea000383ffff */
.L_x_41:
[----:B----4-:R-:W-:-:S07]  /*9160*/  MOV R0, UR5 ;  /* 0x0000000500007c02 */ /* 0x010fce0008000f00 */
.L_x_139:
[----:B-1----:R1:W2:Y:S02]  /*9170*/  SYNCS.PHASECHK.TRANS64.TRYWAIT P0, [R0+URZ], R3 ;  /* 0x00000003000075a7 */ /* 0x0022a400080011ff */
[----:B--2---:R-:W-:Y:S05]  /*9180*/  @!P0 NANOSLEEP.SYNCS 0x989680 ;  /* 0x009896800000895d */ /* 0x004fea0003900000 */
[----:B------:R-:W2:Y:S02]  /*9190*/  @!P0 SYNCS.PHASECHK.TRANS64 P0, [R0+URZ], R3 ;  /* 0x00000003000085a7 */ /* 0x000ea400080010ff */
[----:B--2---:R-:W-:Y:S05]  /*91a0*/  @!P0 BRA `(.L_x_139) ;  /* 0xfffffffc00f08947 */ /* 0x004fea000383ffff */
[----:B------:R-:W-:Y:S05]  /*91b0*/  BRA `(.L_x_140) ;  /* 0xffffff9400807947 */ /* 0x000fea000383ffff */
.L_x_42:
[----:B----4-:R-:W-:-:S07]  /*91c0*/  MOV R0, UR5 ;  /* 0x0000000500007c02 */ /* 0x010fce0008000f00 */
.L_x_141:
[----:B-1----:R1:W2:Y:S02]  /*91d0*/  SYNCS.PHASECHK.TRANS64.TRYWAIT P0, [R0+URZ], R3 ;  /* 0x00000003000075a7 */ /* 0x0022a400080011ff */
[----:B--2---:R-:W-:Y:S05]  /*91e0*/  @!P0 NANOSLEEP.SYNCS 0x989680 ;  /* 0x009896800000895d */ /* 0x004fea0003900000 */
[----:B------:R-:W2:Y:S02]  /*91f0*/  @!P0 SYNCS.PHASECHK.TRANS64 P0, [R0+URZ], R3 ;  /* 0x00000003000085a7 */ /* 0x000ea400080010ff */
[----:B--2---:R-:W-:Y:S05]  /*9200*/  @!P0 BRA `(.L_x_141) ;  /* 0xfffffffc00f08947 */ /* 0x004fea000383ffff */
[----:B------:R-:W-:Y:S05]  /*9210*/  BRA `(.L_x_142) ;  /* 0xffffff94008c7947 */ /* 0x000fea000383ffff */
.L_x_43:
[----:B----4-:R-:W-:-:S07]  /*9220*/  MOV R0, UR5 ;  /* 0x0000000500007c02 */ /* 0x010fce0008000f00 */
.L_x_143:
[----:B-1----:R1:W2:Y:S02]  /*9230*/  SYNCS.PHASECHK.TRANS64.TRYWAIT P0, [R0+URZ], R3 ;  /* 0x00000003000075a7 */ /* 0x0022a400080011ff */
[----:B--2---:R-:W-:Y:S05]  /*9240*/  @!P0 NANOSLEEP.SYNCS 0x989680 ;  /* 0x009896800000895d */ /* 0x004fea0003900000 */
[----:B------:R-:W2:Y:S02]  /*9250*/  @!P0 SYNCS.PHASECHK.TRANS64 P0, [R0+URZ], R3 ;  /* 0x00000003000085a7 */ /* 0x000ea400080010ff */
[----:B--2---:R-:W-:Y:S05]  /*9260*/  @!P0 BRA `(.L_x_143) ;  /* 0xfffffffc00f08947 */ /* 0x004fea000383ffff */
[----:B------:R-:W-:Y:S05]  /*9270*/  BRA `(.L_x_144) ;  /* 0xffffff9400987947 */ /* 0x000fea000383ffff */
.L_x_44:
[----:B----4-:R-:W-:-:S07]  /*9280*/  MOV R0, UR5 ;  /* 0x0000000500007c02 */ /* 0x010fce0008000f00 */
.L_x_145:
[----:B-1----:R1:W2:Y:S02]  /*9290*/  SYNCS.PHASECHK.TRANS64.TRYWAIT P0, [R0+URZ], R3 ;  /* 0x00000003000075a7 */ /* 0x0022a400080011ff */
[----:B--2---:R-:W-:Y:S05]  /*92a0*/  @!P0 NANOSLEEP.SYNCS 0x989680 ;  /* 0x009896800000895d */ /* 0x004fea0003900000 */
[----:B------:R-:W2:Y:S02]  /*92b0*/  @!P0 SYNCS.PHASECHK.TRANS64 P0, [R0+URZ], R3 ;  /* 0x00000003000085a7 */ /* 0x000ea400080010ff */
[----:B--2---:R-:W-:Y:S05]  /*92c0*/  @!P0 BRA `(.L_x_145) ;  /* 0xfffffffc00f08947 */ /* 0x004fea000383ffff */
[----:B------:R-:W-:Y:S05]  /*92d0*/  BRA `(.L_x_146) ;  /* 0xffffff9400a47947 */ /* 0x000fea000383ffff */
.L_x_45:
[----:B----4-:R-:W-:-:S07]  /*92e0*/  MOV R0, UR5 ;  /* 0x0000000500007c02 */ /* 0x010fce0008000f00 */
.L_x_147:
[----:B-1----:R1:W2:Y:S02]  /*92f0*/  SYNCS.PHASECHK.TRANS64.TRYWAIT P0, [R0+URZ], R3 ;  /* 0x00000003000075a7 */ /* 0x0022a400080011ff */
[----:B--2---:R-:W-:Y:S05]  /*9300*/  @!P0 NANOSLEEP.SYNCS 0x989680 ;  /* 0x009896800000895d */ /* 0x004fea0003900000 */
[----:B------:R-:W2:Y:S02]  /*9310*/  @!P0 SYNCS.PHASECHK.TRANS64 P0, [R0+URZ], R3 ;  /* 0x00000003000085a7 */ /* 0x000ea400080010ff */
[----:B--2---:R-:W-:Y:S05]  /*9320*/  @!P0 BRA `(.L_x_147) ;  /* 0xfffffffc00f08947 */ /* 0x004fea000383ffff */
[----:B------:R-:W-:Y:S05]  /*9330*/  BRA `(.L_x_148) ;  /* 0xffffff9400b07947 */ /* 0x000fea000383ffff */
.L_x_46:
[----:B----4-:R-:W-:-:S07]  /*9340*/  MOV R0, UR5 ;  /* 0x0000000500007c02 */ /* 0x010fce0008000f00 */
.L_x_149:
[----:B-1----:R1:W2:Y:S02]  /*9350*/  SYNCS.PHASECHK.TRANS64.TRYWAIT P0, [R0+URZ], R3 ;  /* 0x00000003000075a7 */ /* 0x0022a400080011ff */
[----:B--2---:R-:W-:Y:S05]  /*9360*/  @!P0 NANOSLEEP.SYNCS 0x989680 ;  /* 0x009896800000895d */ /* 0x004fea0003900000 */
[----:B------:R-:W2:Y:S02]  /*9370*/  @!P0 SYNCS.PHASECHK.TRANS64 P0, [R0+URZ], R3 ;  /* 0x00000003000085a7 */ /* 0x000ea400080010ff */
[----:B--2---:R-:W-:Y:S05]  /*9380*/  @!P0 BRA `(.L_x_149) ;  /* 0xfffffffc00f08947 */ /* 0x004fea000383ffff */
[----:B------:R-:W-:Y:S05]  /*9390*/  BRA `(.L_x_150) ;  /* 0xffffff9400bc7947 */ /* 0x000fea000383ffff */
.L_x_47:
[----:B----4-:R-:W-:-:S07]  /*93a0*/  MOV R0, UR5 ;  /* 0x0000000500007c02 */ /* 0x010fce0008000f00 */
.L_x_151:
[----:B-1----:R1:W2:Y:S02]  /*93b0*/  SYNCS.PHASECHK.TRANS64.TRYWAIT P0, [R0+URZ], R3 ;  /* 0x00000003000075a7 */ /* 0x0022a400080011ff */
[----:B--2---:R-:W-:Y:S05]  /*93c0*/  @!P0 NANOSLEEP.SYNCS 0x989680 ;  /* 0x009896800000895d */ /* 0x004fea0003900000 */
[----:B------:R-:W2:Y:S02]  /*93d0*/  @!P0 SYNCS.PHASECHK.TRANS64 P0, [R0+URZ], R3 ;  /* 0x00000003000085a7 */ /* 0x000ea400080010ff */
[----:B--2---:R-:W-:Y:S05]  /*93e0*/  @!P0 BRA `(.L_x_151) ;  /* 0xfffffffc00f08947 */ /* 0x004fea000383ffff */
[----:B------:R-:W-:Y:S05]  /*93f0*/  BRA `(.L_x_152) ;  /* 0xffffff9400c87947 */ /* 0x000fea000383ffff */
.L_x_48:
[----:B----4-:R-:W-:-:S07]  /*9400*/  MOV R0, UR5 ;  /* 0x0000000500007c02 */ /* 0x010fce0008000f00 */
.L_x_153:
[----:B-1----:R1:W2:Y:S02]  /*9410*/  SYNCS.PHASECHK.TRANS64.TRYWAIT P0, [R0+URZ], R3 ;  /* 0x00000003000075a7 */ /* 0x0022a400080011ff */
[----:B--2---:R-:W-:Y:S05]  /*9420*/  @!P0 NANOSLEEP.SYNCS 0x989680 ;  /* 0x009896800000895d */ /* 0x004fea0003900000 */
[----:B------:R-:W2:Y:S02]  /*9430*/  @!P0 SYNCS.PHASECHK.TRANS64 P0, [R0+URZ], R3 ;  /* 0x00000003000085a7 */ /* 0x000ea400080010ff */
[----:B--2---:R-:W-:Y:S05]  /*9440*/  @!P0 BRA `(.L_x_153) ;  /* 0xfffffffc00f08947 */ /* 0x004fea000383ffff */
[----:B------:R-:W-:Y:S05]  /*9450*/  BRA `(.L_x_154) ;  /* 0xffffff9400d47947 */ /* 0x000fea000383ffff */
.L_x_49:
[----:B----4-:R-:W-:-:S07]  /*9460*/  MOV R0, UR5 ;  /* 0x0000000500007c02 */ /* 0x010fce0008000f00 */
.L_x_155:
[----:B-1----:R1:W2:Y:S02]  /*9470*/  SYNCS.PHASECHK.TRANS64.TRYWAIT P0, [R0+URZ], R3 ;  /* 0x00000003000075a7 */ /* 0x0022a400080011ff */
[----:B--2---:R-:W-:Y:S05]  /*9480*/  @!P0 NANOSLEEP.SYNCS 0x989680 ;  /* 0x009896800000895d */ /* 0x004fea0003900000 */
[----:B------:R-:W2:Y:S02]  /*9490*/  @!P0 SYNCS.PHASECHK.TRANS64 P0, [R0+URZ], R3 ;  /* 0x00000003000085a7 */ /* 0x000ea400080010ff */
[----:B--2---:R-:W-:Y:S05]  /*94a0*/  @!P0 BRA `(.L_x_155) ;  /* 0xfffffffc00f08947 */ /* 0x004fea000383ffff */
[----:B------:R-:W-:Y:S05]  /*94b0*/  BRA `(.L_x_156) ;  /* 0xffffff9400e07947 */ /* 0x000fea000383ffff */
.L_x_50:
[----:B----4-:R-:W-:-:S07]  /*94c0*/  MOV R0, UR5 ;  /* 0x0000000500007c02 */ /* 0x010fce0008000f00 */
.L_x_157:
[----:B-1----:R1:W2:Y:S02]  /*94d0*/  SYNCS.PHASECHK.TRANS64.TRYWAIT P0, [R0+URZ], R3 ;  /* 0x00000003000075a7 */ /* 0x0022a400080011ff */
[----:B--2---:R-:W-:Y:S05]  /*94e0*/  @!P0 NANOSLEEP.SYNCS 0x989680 ;  /* 0x009896800000895d */ /* 0x004fea0003900000 */
[----:B------:R-:W2:Y:S02]  /*94f0*/  @!P0 SYNCS.PHASECHK.TRANS64 P0, [R0+URZ], R3 ;  /* 0x00000003000085a7 */ /* 0x000ea400080010ff */
[----:B--2---:R-:W-:Y:S05]  /*9500*/  @!P0 BRA `(.L_x_157) ;  /* 0xfffffffc00f08947 */ /* 0x004fea000383ffff */
[----:B------:R-:W-:Y:S05]  /*9510*/  BRA `(.L_x_158) ;  /* 0xffffff9400ec7947 */ /* 0x000fea000383ffff */
.L_x_51:
[----:B----4-:R-:W-:-:S07]  /*9520*/  MOV R0, UR5 ;  /* 0x0000000500007c02 */ /* 0x010fce0008000f00 */
.L_x_159:
[----:B-1----:R1:W2:Y:S02]  /*9530*/  SYNCS.PHASECHK.TRANS64.TRYWAIT P0, [R0+URZ], R3 ;  /* 0x00000003000075a7 */ /* 0x0022a400080011ff */
[----:B--2---:R-:W-:Y:S05]  /*9540*/  @!P0 NANOSLEEP.SYNCS 0x989680 ;  /* 0x009896800000895d */ /* 0x004fea0003900000 */
[----:B------:R-:W2:Y:S02]  /*9550*/  @!P0 SYNCS.PHASECHK.TRANS64 P0, [R0+URZ], R3 ;  /* 0x00000003000085a7 */ /* 0x000ea400080010ff */
[----:B--2---:R-:W-:Y:S05]  /*9560*/  @!P0 BRA `(.L_x_159) ;  /* 0xfffffffc00f08947 */ /* 0x004fea000383ffff */
[----:B------:R-:W-:Y:S05]  /*9570*/  BRA `(.L_x_160) ;  /* 0xffffff9400f87947 */ /* 0x000fea000383ffff */
.L_x_52:
[----:B----4-:R-:W-:-:S07]  /*9580*/  MOV R0, UR5 ;  /* 0x0000000500007c02 */ /* 0x010fce0008000f00 */
.L_x_161:
[----:B-1----:R1:W2:Y:S02]  /*9590*/  SYNCS.PHASECHK.TRANS64.TRYWAIT P0, [R0+URZ], R3 ;  /* 0x00000003000075a7 */ /* 0x0022a400080011ff */
[----:B--2---:R-:W-:Y:S05]  /*95a0*/  @!P0 NANOSLEEP.SYNCS 0x989680 ;  /* 0x009896800000895d */ /* 0x004fea0003900000 */
[----:B------:R-:W2:Y:S02]  /*95b0*/  @!P0 SYNCS.PHASECHK.TRANS64 P0, [R0+URZ], R3 ;  /* 0x00000003000085a7 */ /* 0x000ea400080010ff */
[----:B--2---:R-:W-:Y:S05]  /*95c0*/  @!P0 BRA `(.L_x_161) ;  /* 0xfffffffc00f08947 */ /* 0x004fea000383ffff */
[----:B------:R-:W-:Y:S05]  /*95d0*/  BRA `(.L_x_162) ;  /* 0xffffff9800047947 */ /* 0x000fea000383ffff */
.L_x_53:
[----:B----4-:R-:W-:-:S07]  /*95e0*/  MOV R0, UR5 ;  /* 0x0000000500007c02 */ /* 0x010fce0008000f00 */
.L_x_163:
[----:B-1----:R1:W2:Y:S02]  /*95f0*/  SYNCS.PHASECHK.TRANS64.TRYWAIT P0, [R0+URZ], R3 ;  /* 0x00000003000075a7 */ /* 0x0022a400080011ff */
[----:B--2---:R-:W-:Y:S05]  /*9600*/  @!P0 NANOSLEEP.SYNCS 0x989680 ;  /* 0x009896800000895d */ /* 0x004fea0003900000 */
[----:B------:R-:W2:Y:S02]  /*9610*/  @!P0 SYNCS.PHASECHK.TRANS64 P0, [R0+URZ], R3 ;  /* 0x00000003000085a7 */ /* 0x000ea400080010ff */
[----:B--2---:R-:W-:Y:S05]  /*9620*/  @!P0 BRA `(.L_x_163) ;  /* 0xfffffffc00f08947 */ /* 0x004fea000383ffff */
[----:B------:R-:W-:Y:S05]  /*9630*/  BRA `(.L_x_164) ;  /* 0xffffff9800107947 */ /* 0x000fea000383ffff */
.L_x_54:
[----:B----4-:R-:W-:-:S07]  /*9640*/  MOV R0, UR5 ;  /* 0x0000000500007c02 */ /* 0x010fce0008000f00 */
.L_x_165:
[----:B-1----:R1:W2:Y:S02]  /*9650*/  SYNCS.PHASECHK.TRANS64.TRYWAIT P0, [R0+URZ], R3 ;  /* 0x00000003000075a7 */ /* 0x0022a400080011ff */
[----:B--2---:R-:W-:Y:S05]  /*9660*/  @!P0 NANOSLEEP.SYNCS 0x989680 ;  /* 0x009896800000895d */ /* 0x004fea0003900000 */
[----:B------:R-:W2:Y:S02]  /*9670*/  @!P0 SYNCS.PHASECHK.TRANS64 P0, [R0+URZ], R3 ;  /* 0x00000003000085a7 */ /* 0x000ea400080010ff */
[----:B--2---:R-:W-:Y:S05]  /*9680*/  @!P0 BRA `(.L_x_165) ;  /* 0xfffffffc00f08947 */ /* 0x004fea000383ffff */
[----:B------:R-:W-:Y:S05]  /*9690*/  BRA `(.L_x_166) ;  /* 0xffffff98001c7947 */ /* 0x000fea000383ffff */
.L_x_55:
[----:B----4-:R-:W-:-:S07]  /*96a0*/  MOV R0, UR5 ;  /* 0x0000000500007c02 */ /* 0x010fce0008000f00 */
.L_x_167:
[----:B-1----:R1:W2:Y:S02]  /*96b0*/  SYNCS.PHASECHK.TRANS64.TRYWAIT P0, [R0+URZ], R3 ;  /* 0x00000003000075a7 */ /* 0x0022a400080011ff */
[----:B--2---:R-:W-:Y:S05]  /*96c0*/  @!P0 NANOSLEEP.SYNCS 0x989680 ;  /* 0x009896800000895d */ /* 0x004fea0003900000 */
[----:B------:R-:W2:Y:S02]  /*96d0*/  @!P0 SYNCS.PHASECHK.TRANS64 P0, [R0+URZ], R3 ;  /* 0x00000003000085a7 */ /* 0x000ea400080010ff */
[----:B--2---:R-:W-:Y:S05]  /*96e0*/  @!P0 BRA `(.L_x_167) ;  /* 0xfffffffc00f08947 */ /* 0x004fea000383ffff */
[----:B------:R-:W-:Y:S05]  /*96f0*/  BRA `(.L_x_168) ;  /* 0xffffff9800287947 */ /* 0x000fea000383ffff */
.L_x_56:
[----:B----4-:R-:W-:-:S07]  /*9700*/  MOV R0, UR5 ;  /* 0x0000000500007c02 */ /* 0x010fce0008000f00 */
.L_x_169:
[----:B-1----:R1:W2:Y:S02]  /*9710*/  SYNCS.PHASECHK.TRANS64.TRYWAIT P0, [R0+URZ], R3 ;  /* 0x00000003000075a7 */ /* 0x0022a400080011ff */
[----:B--2---:R-:W-:Y:S05]  /*9720*/  @!P0 NANOSLEEP.SYNCS 0x989680 ;  /* 0x009896800000895d */ /* 0x004fea0003900000 */
[----:B------:R-:W2:Y:S02]  /*9730*/  @!P0 SYNCS.PHASECHK.TRANS64 P0, [R0+URZ], R3 ;  /* 0x00000003000085a7 */ /* 0x000ea400080010ff */
[----:B--2---:R-:W-:Y:S05]  /*9740*/  @!P0 BRA `(.L_x_169) ;  /* 0xfffffffc00f08947 */ /* 0x004fea000383ffff */
[----:B------:R-:W-:Y:S05]  /*9750*/  BRA `(.L_x_170) ;  /* 0xffffff9800347947 */ /* 0x000fea000383ffff */
.L_x_57:
[----:B----4-:R-:W-:-:S07]  /*9760*/  MOV R0, UR5 ;  /* 0x0000000500007c02 */ /* 0x010fce0008000f00 */
.L_x_171:
[----:B-1----:R1:W2:Y:S02]  /*9770*/  SYNCS.PHASECHK.TRANS64.TRYWAIT P0, [R0+URZ], R3 ;  /* 0x00000003000075a7 */ /* 0x0022a400080011ff */
[----:B--2---:R-:W-:Y:S05]  /*9780*/  @!P0 NANOSLEEP.SYNCS 0x989680 ;  /* 0x009896800000895d */ /* 0x004fea0003900000 */
[----:B------:R-:W2:Y:S02]  /*9790*/  @!P0 SYNCS.PHASECHK.TRANS64 P0, [R0+URZ], R3 ;  /* 0x00000003000085a7 */ /* 0x000ea400080010ff */
[----:B--2---:R-:W-:Y:S05]  /*97a0*/  @!P0 BRA `(.L_x_171) ;  /* 0xfffffffc00f08947 */ /* 0x004fea000383ffff */
[----:B------:R-:W-:Y:S05]  /*97b0*/  BRA `(.L_x_172) ;  /* 0xffffff9800407947 */ /* 0x000fea000383ffff */
.L_x_58:
[----:B----4-:R-:W-:-:S07]  /*97c0*/  MOV R0, UR5 ;  /* 0x0000000500007c02 */ /* 0x010fce0008000f00 */
.L_x_173:
[----:B-1----:R1:W2:Y:S02]  /*97d0*/  SYNCS.PHASECHK.TRANS64.TRYWAIT P0, [R0+URZ], R3 ;  /* 0x00000003000075a7 */ /* 0x0022a400080011ff */
[----:B--2---:R-:W-:Y:S05]  /*97e0*/  @!P0 NANOSLEEP.SYNCS 0x989680 ;  /* 0x009896800000895d */ /* 0x004fea0003900000 */
[----:B------:R-:W2:Y:S02]  /*97f0*/  @!P0 SYNCS.PHASECHK.TRANS64 P0, [R0+URZ], R3 ;  /* 0x00000003000085a7 */ /* 0x000ea400080010ff */
[----:B--2---:R-:W-:Y:S05]  /*9800*/  @!P0 BRA `(.L_x_173) ;  /* 0xfffffffc00f08947 */ /* 0x004fea000383ffff */
[----:B------:R-:W-:Y:S05]  /*9810*/  BRA `(.L_x_174) ;  /* 0xffffff98004c7947 */ /* 0x000fea000383ffff */
.L_x_59:
[----:B----4-:R-:W-:-:S07]  /*9820*/  MOV R0, UR5 ;  /* 0x0000000500007c02 */ /* 0x010fce0008000f00 */
.L_x_175:
[----:B-1----:R1:W2:Y:S02]  /*9830*/  SYNCS.PHASECHK.TRANS64.TRYWAIT P0, [R0+URZ], R3 ;  /* 0x00000003000075a7 */ /* 0x0022a400080011ff */
[----:B--2---:R-:W-:Y:S05]  /*9840*/  @!P0 NANOSLEEP.SYNCS 0x989680 ;  /* 0x009896800000895d */ /* 0x004fea0003900000 */
[----:B------:R-:W2:Y:S02]  /*9850*/  @!P0 SYNCS.PHASECHK.TRANS64 P0, [R0+URZ], R3 ;  /* 0x00000003000085a7 */ /* 0x000ea400080010ff */
[----:B--2---:R-:W-:Y:S05]  /*9860*/  @!P0 BRA `(.L_x_175) ;  /* 0xfffffffc00f08947 */ /* 0x004fea000383ffff */
[----:B------:R-:W-:Y:S05]  /*9870*/  BRA `(.L_x_176) ;  /* 0xffffff9800587947 */ /* 0x000fea000383ffff */
.L_x_62:
[----:B-1----:R1:W2:Y:S02]  /*9880*/  SYNCS.PHASECHK.TRANS64.TRYWAIT P0, [R0+URZ+0x210], R5 ;  /* 0x00021005000075a7 */ /* 0x0022a400080011ff */
[----:B--2---:R-:W-:Y:S05]  /*9890*/  @!P0 NANOSLEEP.SYNCS 0x989680 ;  /* 0x009896800000895d */ /* 0x004fea0003900000 */
[----:B------:R-:W2:Y:S02]  /*98a0*/  @!P0 SYNCS.PHASECHK.TRANS64 P0, [R0+URZ+0x210], R5 ;  /* 0x00021005000085a7 */ /* 0x000ea400080010ff */
[----:B--2---:R-:W-:Y:S05]  /*98b0*/  @!P0 BRA `(.L_x_62) ;  /* 0xfffffffc00f08947 */ /* 0x004fea000383ffff */
[----:B------:R-:W-:Y:S05]  /*98c0*/  BRA `(.L_x_177) ;  /* 0xffffff9800b47947 */ /* 0x000fea000383ffff */
.L_x_63:
[----:B------:R-:W-:-:S07]  /*98d0*/  MOV R0, UR5 ;  /* 0x0000000500007c02 */ /* 0x000fce0008000f00 */
.L_x_178:
[----:B-1----:R1:W2:Y:S02]  /*98e0*/  SYNCS.PHASECHK.TRANS64.TRYWAIT P0, [R0+URZ+0x1c0], R5 ;  /* 0x0001c005000075a7 */ /* 0x0022a400080011ff */
[----:B--2---:R-:W-:Y:S05]  /*98f0*/  @!P0 NANOSLEEP.SYNCS 0x989680 ;  /* 0x009896800000895d */ /* 0x004fea0003900000 */
[----:B------:R-:W2:Y:S02]  /*9900*/  @!P0 SYNCS.PHASECHK.TRANS64 P0, [R0+URZ+0x1c0], R5 ;  /* 0x0001c005000085a7 */ /* 0x000ea400080010ff */
[----:B--2---:R-:W-:Y:S05]  /*9910*/  @!P0 BRA `(.L_x_178) ;  /* 0xfffffffc00f08947 */ /* 0x004fea000383ffff */
[----:B------:R-:W-:Y:S05]  /*9920*/  BRA `(.L_x_179) ;  /* 0xffffff9800c47947 */ /* 0x000fea000383ffff */
.L_x_64:
[----:B-1----:R1:W2:Y:S02]  /*9930*/  SYNCS.PHASECHK.TRANS64.TRYWAIT P1, [R0+URZ+0x1b0], R5 ;  /* 0x0001b005000075a7 */ /* 0x0022a400080211ff */
[----:B--2---:R-:W-:Y:S05]  /*9940*/  @!P1 NANOSLEEP.SYNCS 0x989680 ;  /* 0x009896800000995d */ /* 0x004fea0003900000 */
[----:B------:R-:W2:Y:S02]  /*9950*/  @!P1 SYNCS.PHASECHK.TRANS64 P1, [R0+URZ+0x1b0], R5 ;  /* 0x0001b005000095a7 */ /* 0x000ea400080210ff */
[----:B--2---:R-:W-:Y:S05]  /*9960*/  @!P1 BRA `(.L_x_64) ;  /* 0xfffffffc00f09947 */ /* 0x004fea000383ffff */
[----:B------:R-:W-:Y:S05]  /*9970*/  BRA `(.L_x_180) ;  /* 0xffffff9800f47947 */ /* 0x000fea000383ffff */
.L_x_67:
[----:B------:R-:W-:-:S07]  /*9980*/  MOV R0, UR5 ;  /* 0x0000000500007c02 */ /* 0x000fce0008000f00 */
.L_x_181:
[----:B-1----:R1:W2:Y:S02]  /*9990*/  SYNCS.PHASECHK.TRANS64.TRYWAIT P0, [R0+URZ+0x1c0], R3 ;  /* 0x0001c003000075a7 */ /* 0x0022a400080011ff */
[----:B--2---:R-:W-:Y:S05]  /*99a0*/  @!P0 NANOSLEEP.SYNCS 0x989680 ;  /* 0x009896800000895d */ /* 0x004fea0003900000 */
[----:B------:R-:W2:Y:S02]  /*99b0*/  @!P0 SYNCS.PHASECHK.TRANS64 P0, [R0+URZ+0x1c0], R3 ;  /* 0x0001c003000085a7 */ /* 0x000ea400080010ff */
[----:B--2---:R-:W-:Y:S05]  /*99c0*/  @!P0 BRA `(.L_x_181) ;  /* 0xfffffffc00f08947 */ /* 0x004fea000383ffff */
[----:B------:R-:W-:Y:S05]  /*99d0*/  BRA `(.L_x_66) ;  /* 0xffffff9c00487947 */ /* 0x000fea000383ffff */
.L_x_74:
[----:B-1----:R1:W2:Y:S02]  /*99e0*/  SYNCS.PHASECHK.TRANS64.TRYWAIT P1, [R0+URZ+0x1b0], R5 ;  /* 0x0001b005000075a7 */ /* 0x0022a400080211ff */
[----:B--2---:R-:W-:Y:S05]  /*99f0*/  @!P1 NANOSLEEP.SYNCS 0x989680 ;  /* 0x009896800000995d */ /* 0x004fea0003900000 */
[----:B------:R-:W2:Y:S02]  /*9a00*/  @!P1 SYNCS.PHASECHK.TRANS64 P1, [R0+URZ+0x1b0], R5 ;  /* 0x0001b005000095a7 */ /* 0x000ea400080210ff */
[----:B--2---:R-:W-:Y:S05]  /*9a10*/  @!P1 BRA `(.L_x_74) ;  /* 0xfffffffc00f09947 */ /* 0x004fea000383ffff */
[----:B------:R-:W-:Y:S05]  /*9a20*/  BRA `(.L_x_182) ;  /* 0xffffffa000987947 */ /* 0x000fea000383ffff */
.L_x_75:
[----:B------:R-:W-:-:S07]  /*9a30*/  MOV R3, UR9 ;  /* 0x0000000900037c02 */ /* 0x000fce0008000f00 */
.L_x_183:
[----:B-1----:R1:W2:Y:S02]  /*9a40*/  SYNCS.PHASECHK.TRANS64.TRYWAIT P0, [R3+URZ+0x1f0], R0 ;  /* 0x0001f000030075a7 */ /* 0x0022a400080011ff */
[----:B--2---:R-:W-:Y:S05]  /*9a50*/  @!P0 NANOSLEEP.SYNCS 0x989680 ;  /* 0x009896800000895d */ /* 0x004fea0003900000 */
[----:B------:R-:W2:Y:S02]  /*9a60*/  @!P0 SYNCS.PHASECHK.TRANS64 P0, [R3+URZ+0x1f0], R0 ;  /* 0x0001f000030085a7 */ /* 0x000ea400080010ff */
[----:B--2---:R-:W-:Y:S05]  /*9a70*/  @!P0 BRA `(.L_x_183) ;  /* 0xfffffffc00f08947 */ /* 0x004fea000383ffff */
[----:B------:R-:W-:Y:S05]  /*9a80*/  BRA `(.L_x_184) ;  /* 0xffffffa000cc7947 */ /* 0x000fea000383ffff */
.L_x_78:
[----:B------:R-:W-:Y:S07]  /*9a90*/  MOV R0, UR7 ;  /* 0x0000000700007c02 */ /* 0x000fee0008000f00 */
.L_x_185:
[----:B-1----:R1:W2:Y:S02]  /*9aa0*/  SYNCS.PHASECHK.TRANS64.TRYWAIT P0, [R0+URZ], R3 ;  /* 0x00000003000075a7 */ /* 0x0022a400080011ff */
[----:B--2---:R-:W-:Y:S05]  /*9ab0*/  @!P0 NANOSLEEP.SYNCS 0x989680 ;  /* 0x009896800000895d */ /* 0x004fea0003900000 */
[----:B------:R-:W2:Y:S02]  /*9ac0*/  @!P0 SYNCS.PHASECHK.TRANS64 P0, [R0+URZ], R3 ;  /* 0x00000003000085a7 */ /* 0x000ea400080010ff */
[----:B--2---:R-:W-:Y:S05]  /*9ad0*/  @!P0 BRA `(.L_x_185) ;  /* 0xfffffffc00f08947 */ /* 0x004fea000383ffff */
[----:B------:R-:W-:Y:S05]  /*9ae0*/  BRA `(.L_x_77) ;  /* 0xffffffa000ec7947 */ /* 0x000fea000383ffff */
.L_x_81:
[----:B------:R-:W-:-:S07]  /*9af0*/  MOV R0, UR5 ;  /* 0x0000000500007c02 */ /* 0x000fce0008000f00 */
.L_x_186:
[----:B--2---:R2:W3:Y:S02]  /*9b00*/  SYNCS.PHASECHK.TRANS64.TRYWAIT P0, [R0+URZ], R3 ;  /* 0x00000003000075a7 */ /* 0x0044e400080011ff */
[----:B---3--:R-:W-:Y:S05]  /*9b10*/  @!P0 NANOSLEEP.SYNCS 0x989680 ;  /* 0x009896800000895d */ /* 0x008fea0003900000 */
[----:B------:R-:W3:Y:S02]  /*9b20*/  @!P0 SYNCS.PHASECHK.TRANS64 P0, [R0+URZ], R3 ;  /* 0x00000003000085a7 */ /* 0x000ee400080010ff */
[----:B---3--:R-:W-:Y:S05]  /*9b30*/  @!P0 BRA `(.L_x_186) ;  /* 0xfffffffc00f08947 */ /* 0x008fea000383ffff */
[----:B------:R-:W-:Y:S05]  /*9b40*/  BRA `(.L_x_187) ;  /* 0xffffffa400907947 */ /* 0x000fea000383ffff */
.L_x_82:
[----:B------:R-:W-:-:S07]  /*9b50*/  MOV R0, UR5 ;  /* 0x0000000500007c02 */ /* 0x000fce0008000f00 */
.L_x_188:
[----:B--2---:R2:W3:Y:S02]  /*9b60*/  SYNCS.PHASECHK.TRANS64.TRYWAIT P0, [R0+URZ], R3 ;  /* 0x00000003000075a7 */ /* 0x0044e400080011ff */
[----:B---3--:R-:W-:Y:S05]  /*9b70*/  @!P0 NANOSLEEP.SYNCS 0x989680 ;  /* 0x009896800000895d */ /* 0x008fea0003900000 */
[----:B------:R-:W3:Y:S02]  /*9b80*/  @!P0 SYNCS.PHASECHK.TRANS64 P0, [R0+URZ], R3 ;  /* 0x00000003000085a7 */ /* 0x000ee400080010ff */
[----:B---3--:R-:W-:Y:S05]  /*9b90*/  @!P0 BRA `(.L_x_188) ;  /* 0xfffffffc00f08947 */ /* 0x008fea000383ffff */
[----:B------:R-:W-:Y:S05]  /*9ba0*/  BRA `(.L_x_189) ;  /* 0xffffffa4009c7947 */ /* 0x000fea000383ffff */
.L_x_83:
[----:B------:R-:W-:-:S07]  /*9bb0*/  MOV R0, UR5 ;  /* 0x0000000500007c02 */ /* 0x000fce0008000f00 */
.L_x_190:
[----:B--2---:R2:W3:Y:S02]  /*9bc0*/  SYNCS.PHASECHK.TRANS64.TRYWAIT P0, [R0+URZ], R3 ;  /* 0x00000003000075a7 */ /* 0x0044e400080011ff */
[----:B---3--:R-:W-:Y:S05]  /*9bd0*/  @!P0 NANOSLEEP.SYNCS 0x989680 ;  /* 0x009896800000895d */ /* 0x008fea0003900000 */
[----:B------:R-:W3:Y:S02]  /*9be0*/  @!P0 SYNCS.PHASECHK.TRANS64 P0, [R0+URZ], R3 ;  /* 0x00000003000085a7 */ /* 0x000ee400080010ff */
[----:B---3--:R-:W-:Y:S05]  /*9bf0*/  @!P0 BRA `(.L_x_190) ;  /* 0xfffffffc00f08947 */ /* 0x008fea000383ffff */
[----:B------:R-:W-:Y:S05]  /*9c00*/  BRA `(.L_x_191) ;  /* 0xffffffa400a87947 */ /* 0x000fea000383ffff */
.L_x_84:
[----:B------:R-:W-:-:S07]  /*9c10*/  MOV R0, UR7 ;  /* 0x0000000700007c02 */ /* 0x000fce0008000f00 */
.L_x_192:
[----:B--2---:R2:W3:Y:S02]  /*9c20*/  SYNCS.PHASECHK.TRANS64.TRYWAIT P0, [R0+URZ], R3 ;  /* 0x00000003000075a7 */ /* 0x0044e400080011ff */
[----:B---3--:R-:W-:Y:S05]  /*9c30*/  @!P0 NANOSLEEP.SYNCS 0x989680 ;  /* 0x009896800000895d */ /* 0x008fea0003900000 */
[----:B------:R-:W3:Y:S02]  /*9c40*/  @!P0 SYNCS.PHASECHK.TRANS64 P0, [R0+URZ], R3 ;  /* 0x00000003000085a7 */ /* 0x000ee400080010ff */
[----:B---3--:R-:W-:Y:S05]  /*9c50*/  @!P0 BRA `(.L_x_192) ;  /* 0xfffffffc00f08947 */ /* 0x008fea000383ffff */
[----:B------:R-:W-:Y:S05]  /*9c60*/  BRA `(.L_x_193) ;  /* 0xffffffa400b47947 */ /* 0x000fea000383ffff */
.L_x_89:
[----:B--2---:R2:W3:Y:S02]  /*9c70*/  SYNCS.PHASECHK.TRANS64.TRYWAIT P0, [R0+URZ+0x1b0], R3 ;  /* 0x0001b003000075a7 */ /* 0x0044e400080011ff */
[----:B---3--:R-:W-:Y:S05]  /*9c80*/  @!P0 NANOSLEEP.SYNCS 0x989680 ;  /* 0x009896800000895d */ /* 0x008fea0003900000 */
[----:B------:R-:W3:Y:S02]  /*9c90*/  @!P0 SYNCS.PHASECHK.TRANS64 P0, [R0+URZ+0x1b0], R3 ;  /* 0x0001b003000085a7 */ /* 0x000ee400080010ff */
[----:B---3--:R-:W-:Y:S05]  /*9ca0*/  @!P0 BRA `(.L_x_89) ;  /* 0xfffffffc00f08947 */ /* 0x008fea000383ffff */
[----:B------:R-:W-:Y:S05]  /*9cb0*/  BRA `(.L_x_194) ;  /* 0xffffffa800b87947 */ /* 0x000fea000383ffff */
.L_x_92:
[----:B------:R-:W-:Y:S07]  /*9cc0*/  MOV R0, UR7 ;  /* 0x0000000700007c02 */ /* 0x000fee0008000f00 */
.L_x_195:
[----:B--2---:R2:W3:Y:S02]  /*9cd0*/  SYNCS.PHASECHK.TRANS64.TRYWAIT P0, [R0+URZ+0x1a8], R3 ;  /* 0x0001a803000075a7 */ /* 0x0044e400080011ff */
[----:B---3--:R-:W-:Y:S05]  /*9ce0*/  @!P0 NANOSLEEP.SYNCS 0x989680 ;  /* 0x009896800000895d */ /* 0x008fea0003900000 */
[----:B------:R-:W3:Y:S02]  /*9cf0*/  @!P0 SYNCS.PHASECHK.TRANS64 P0, [R0+URZ+0x1a8], R3 ;  /* 0x0001a803000085a7 */ /* 0x000ee400080010ff */
[----:B---3--:R-:W-:Y:S05]  /*9d00*/  @!P0 BRA `(.L_x_195) ;  /* 0xfffffffc00f08947 */ /* 0x008fea000383ffff */
[----:B------:R-:W-:Y:S05]  /*9d10*/  BRA `(.L_x_91) ;  /* 0xffffffac00987947 */ /* 0x000fea000383ffff */
.L_x_95:
[----:B--2---:R-:W-:Y:S07]  /*9d20*/  MOV R3, UR7 ;  /* 0x0000000700037c02 */ /* 0x004fee0008000f00 */
.L_x_196:
[----:B-1----:R1:W2:Y:S02]  /*9d30*/  SYNCS.PHASECHK.TRANS64.TRYWAIT P0, [R3+URZ+0x190], R12 ;  /* 0x0001900c030075a7 */ /* 0x0022a400080011ff */
[----:B--2---:R-:W-:Y:S05]  /*9d40*/  @!P0 NANOSLEEP.SYNCS 0x989680 ;  /* 0x009896800000895d */ /* 0x004fea0003900000 */
[----:B------:R-:W2:Y:S02]  /*9d50*/  @!P0 SYNCS.PHASECHK.TRANS64 P0, [R3+URZ+0x190], R12 ;  /* 0x0001900c030085a7 */ /* 0x000ea400080010ff */
[----:B--2---:R-:W-:Y:S05]  /*9d60*/  @!P0 BRA `(.L_x_196) ;  /* 0xfffffffc00f08947 */ /* 0x004fea000383ffff */
[----:B------:R-:W-:Y:S05]  /*9d70*/  BRA `(.L_x_197) ;  /* 0xffffffb000107947 */ /* 0x000fea000383ffff */
.L_x_96:
[----:B------:R-:W-:Y:S07]  /*9d80*/  MOV R3, UR7 ;  /* 0x0000000700037c02 */ /* 0x000fee0008000f00 */
.L_x_198:
[----:B-1----:R1:W2:Y:S02]  /*9d90*/  SYNCS.PHASECHK.TRANS64.TRYWAIT P0, [R3+URZ+0x198], R12 ;  /* 0x0001980c030075a7 */ /* 0x0022a400080011ff */
[----:B--2---:R-:W-:Y:S05]  /*9da0*/  @!P0 NANOSLEEP.SYNCS 0x989680 ;  /* 0x009896800000895d */ /* 0x004fea0003900000 */
[----:B------:R-:W2:Y:S02]  /*9db0*/  @!P0 SYNCS.PHASECHK.TRANS64 P0, [R3+URZ+0x198], R12 ;  /* 0x0001980c030085a7 */ /* 0x000ea400080010ff */
[----:B--2---:R-:W-:Y:S05]  /*9dc0*/  @!P0 BRA `(.L_x_198) ;  /* 0xfffffffc00f08947 */ /* 0x004fea000383ffff */
[----:B------:R-:W-:Y:S05]  /*9dd0*/  BRA `(.L_x_199) ;  /* 0xffffffb000907947 */ /* 0x000fea000383ffff */
.L_x_98:
[----:B------:R-:W-:-:S07]  /*9de0*/  MOV R0, UR7 ;  /* 0x0000000700007c02 */ /* 0x000fce0008000f00 */
.L_x_200:
[----:B-1----:R1:W3:Y:S02]  /*9df0*/  SYNCS.PHASECHK.TRANS64.TRYWAIT P0, [R0+URZ+0x190], R3 ;  /* 0x00019003000075a7 */ /* 0x0022e400080011ff */
[----:B---3--:R-:W-:Y:S05]  /*9e00*/  @!P0 NANOSLEEP.SYNCS 0x989680 ;  /* 0x009896800000895d */ /* 0x008fea0003900000 */
[----:B------:R-:W3:Y:S02]  /*9e10*/  @!P0 SYNCS.PHASECHK.TRANS64 P0, [R0+URZ+0x190], R3 ;  /* 0x00019003000085a7 */ /* 0x000ee400080010ff */
[----:B---3--:R-:W-:Y:S05]  /*9e20*/  @!P0 BRA `(.L_x_200) ;  /* 0xfffffffc00f08947 */ /* 0x008fea000383ffff */
[----:B------:R-:W-:Y:S05]  /*9e30*/  BRA `(.L_x_201) ;  /* 0xffffffb400007947 */ /* 0x000fea000383ffff */
.L_x_100:
[----:B--2---:R2:W4:Y:S02]  /*9e40*/  SYNCS.PHASECHK.TRANS64.TRYWAIT P0, [R0+URZ+0x1b0], R3 ;  /* 0x0001b003000075a7 */ /* 0x00452400080011ff */
[----:B----4-:R-:W-:Y:S05]  /*9e50*/  @!P0 NANOSLEEP.SYNCS 0x989680 ;  /* 0x009896800000895d */ /* 0x010fea0003900000 */
[----:B------:R-:W4:Y:S02]  /*9e60*/  @!P0 SYNCS.PHASECHK.TRANS64 P0, [R0+URZ+0x1b0], R3 ;  /* 0x0001b003000085a7 */ /* 0x000f2400080010ff */
[----:B----4-:R-:W-:Y:S05]  /*9e70*/  @!P0 BRA `(.L_x_100) ;  /* 0xfffffffc00f08947 */ /* 0x010fea000383ffff */
[----:B------:R-:W-:Y:S05]  /*9e80*/  BRA `(.L_x_202) ;  /* 0xffffffb400c87947 */ /* 0x000fea000383ffff */
.L_x_111:
[----:B-1----:R1:W3:Y:S02]  /*9e90*/  SYNCS.PHASECHK.TRANS64.TRYWAIT P1, [R3+URZ+0x180], R0 ;  /* 0x00018000030075a7 */ /* 0x0022e400080211ff */
[----:B---3--:R-:W-:Y:S05]  /*9ea0*/  @!P1 NANOSLEEP.SYNCS 0x989680 ;  /* 0x009896800000995d */ /* 0x008fea0003900000 */
[----:B------:R-:W3:Y:S02]  /*9eb0*/  @!P1 SYNCS.PHASECHK.TRANS64 P1, [R3+URZ+0x180], R0 ;  /* 0x00018000030095a7 */ /* 0x000ee400080210ff */
[----:B---3--:R-:W-:Y:S05]  /*9ec0*/  @!P1 BRA `(.L_x_111) ;  /* 0xfffffffc00f09947 */ /* 0x008fea000383ffff */
[----:B------:R-:W-:Y:S05]  /*9ed0*/  BRA `(.L_x_110) ;  /* 0xffffffc000ec7947 */ /* 0x000fea000383ffff */
.L_x_113:
[----:B-1----:R1:W4:Y:S02]  /*9ee0*/  SYNCS.PHASECHK.TRANS64.TRYWAIT P0, [R207+URZ+0x1d0], R2 ;  /* 0x0001d002cf0075a7 */ /* 0x00232400080011ff */
[----:B----4-:R-:W-:Y:S05]  /*9ef0*/  @!P0 NANOSLEEP.SYNCS 0x989680 ;  /* 0x009896800000895d */ /* 0x010fea0003900000 */
[----:B------:R-:W4:Y:S02]  /*9f00*/  @!P0 SYNCS.PHASECHK.TRANS64 P0, [R207+URZ+0x1d0], R2 ;  /* 0x0001d002cf0085a7 */ /* 0x000f2400080010ff */
[----:B----4-:R-:W-:Y:S05]  /*9f10*/  @!P0 BRA `(.L_x_113) ;  /* 0xfffffffc00f08947 */ /* 0x010fea000383ffff */
[----:B------:R-:W-:Y:S05]  /*9f20*/  BRA `(.L_x_112) ;  /* 0xffffffc400487947 */ /* 0x000fea000383ffff */
.L_x_122:
[----:B--2---:R2:W3:Y:S02]  /*9f30*/  SYNCS.PHASECHK.TRANS64.TRYWAIT P0, [R210+URZ+0x180], R3 ;  /* 0x00018003d20075a7 */ /* 0x0044e400080011ff */
[----:B---3--:R-:W-:Y:S05]  /*9f40*/  @!P0 NANOSLEEP.SYNCS 0x989680 ;  /* 0x009896800000895d */ /* 0x008fea0003900000 */
[----:B------:R-:W3:Y:S02]  /*9f50*/  @!P0 SYNCS.PHASECHK.TRANS64 P0, [R210+URZ+0x180], R3 ;  /* 0x00018003d20085a7 */ /* 0x000ee400080010ff */
[----:B---3--:R-:W-:Y:S05]  /*9f60*/  @!P0 BRA `(.L_x_122) ;  /* 0xfffffffc00f08947 */ /* 0x008fea000383ffff */
[----:B------:R-:W-:Y:S05]  /*9f70*/  BRA `(.L_x_121) ;  /* 0xffffffd800547947 */ /* 0x000fea000383ffff */
        .weak           $__internal_0_$__cuda_sm10x_tcgen05_guardrail_trap_col_being_dealloced_not_returned_by_alloc
        .type           $__internal_0_$__cuda_sm10x_tcgen05_guardrail_trap_col_being_dealloced_not_returned_by_alloc,@function
        .size           $__internal_0_$__cuda_sm10x_tcgen05_guardrail_trap_col_being_dealloced_not_returned_by_alloc,($__internal_1_$__cuda_sm10x_tcgen05_guardrail_trap_phase_invalid_during_alloc - $__internal_0_$__cuda_sm10x_tcgen05_guardrail_trap_col_being_dealloced_not_returned_by_alloc)
$__internal_0_$__cuda_sm10x_tcgen05_guardrail_trap_col_being_dealloced_not_returned_by_alloc:
[----:B------:R-:W-:Y:S05]  /*9f80*/  BPT.TRAP 0x1 ;  /* 0x000000040000795c */ /* 0x000fea0000300000 */
[----:B------:R-:W-:-:S04]  /*9f90*/  HFMA2 R3, -RZ, RZ, 0, 0 ;  /* 0x00000000ff037431 */ /* 0x000fc800000001ff */
[----:B------:R-:W-:Y:S05]  /*9fa0*/  RET.REL.NODEC R2 `(_ZN7cutlass13device_kernelINS_4gemm6kernel13GemmUniversalIN4cute5tupleIJiiiiEEENS1_10collective13CollectiveMmaINS1_35MainloopSm100TmaUmmaWarpSpecializedILi24ELi2ELi4ENS5_IJNS4_1CILi1EEESB_SB_EEEEENS5_IJNSA_ILi128EEESE_NSA_ILi32EEEEEENS_12float_e4m3_tENS5_IJSB_llEEESH_SI_NS4_8TiledMMAINS4_8MMA_AtomIJNS4_10MMA_TraitsINS4_19SM100_MMA_F8F6F4_SSEJSH_SH_fSE_SE_NS4_17integral_constantINS4_4UMMA5MajorELSP_1EEESQ_NSN_INSO_7ScaleInELSR_0EEESS_EEEEEENS4_6LayoutISC_NS5_IJNSA_ILi0EEESW_SW_EEEEENS5_IJNS4_10UnderscoreESZ_SZ_EEEEENS4_13SM90_TMA_LOADENS4_14ComposedLayoutINS4_7SwizzleILi3ELi4ELi3EEENS4_18smem_ptr_flag_bitsILi8EEENSV_INS5_IJSE_NSA_ILi8EEEEEENS5_IJSB_SE_EEEEEEEvNS4_8identityES12_S1C_vS1D_EENS_8epilogue10collective18CollectiveEpilogueINS1F_23Sm100TmaWarpSpecializedILi2ELi2ELi64ELb0ELb0EEEJSG_NS5_IJNSV_ISE_SB_EENSV_INSA_ILi64EEESB_EEEEESH_NS5_IJlSB_lEEESH_S1O_NS1F_6fusion15FusionCallbacksIS1J_NS1P_17LinearCombinationISH_fSH_fLNS_15FloatRoundStyleE2EEESG_S1N_JEEENS4_5SM1004TMEM4LOAD26SM100_TMEM_LOAD_32dp32b64xES12_NS13_INS14_ILi2ELi4ELi3EEES17_NSV_INS5_IJS18_S1L_EEENS5_IJS1L_SB_EEEEEEENS4_39AutoVectorizingCopyWithAssumedAlignmentILi128EEENS4_14SM90_TMA_STOREES23_S25_S25_EEEvvEEEEvNT_6ParamsE) ;  /* 0xffffff6002147950 */ /* 0x000fea0003c3ffff */
        .weak           $__internal_1_$__cuda_sm10x_tcgen05_guardrail_trap_phase_invalid_during_alloc
        .type           $__internal_1_$__cuda_sm10x_tcgen05_guardrail_trap_phase_invalid_during_alloc,@function
        .size           $__internal_1_$__cuda_sm10x_tcgen05_guardrail_trap_phase_invalid_during_alloc,($__internal_2_$__cuda_sm10x_tcgen05_guardrail_trap_unallocated_columns_being_dealloced - $__internal_1_$__cuda_sm10x_tcgen05_guardrail_trap_phase_invalid_during_alloc)
$__internal_1_$__cuda_sm10x_tcgen05_guardrail_trap_phase_invalid_during_alloc:
[----:B------:R-:W-:Y:S05]  /*9fb0*/  BPT.TRAP 0x1 ;  /* 0x000000040000795c */ /* 0x000fea0000300000 */
[----:B------:R-:W-:-:S04]  /*9fc0*/  MOV R3, 0x0 ;  /* 0x0000000000037802 */ /* 0x000fc80000000f00 */
[----:B------:R-:W-:Y:S05]  /*9fd0*/  RET.REL.NODEC R2 `(_ZN7cutlass13device_kernelINS_4gemm6kernel13GemmUniversalIN4cute5tupleIJiiiiEEENS1_10collective13CollectiveMmaINS1_35MainloopSm100TmaUmmaWarpSpecializedILi24ELi2ELi4ENS5_IJNS4_1CILi1EEESB_SB_EEEEENS5_IJNSA_ILi128EEESE_NSA_ILi32EEEEEENS_12float_e4m3_tENS5_IJSB_llEEESH_SI_NS4_8TiledMMAINS4_8MMA_AtomIJNS4_10MMA_TraitsINS4_19SM100_MMA_F8F6F4_SSEJSH_SH_fSE_SE_NS4_17integral_constantINS4_4UMMA5MajorELSP_1EEESQ_NSN_INSO_7ScaleInELSR_0EEESS_EEEEEENS4_6LayoutISC_NS5_IJNSA_ILi0EEESW_SW_EEEEENS5_IJNS4_10UnderscoreESZ_SZ_EEEEENS4_13SM90_TMA_LOADENS4_14ComposedLayoutINS4_7SwizzleILi3ELi4ELi3EEENS4_18smem_ptr_flag_bitsILi8EEENSV_INS5_IJSE_NSA_ILi8EEEEEENS5_IJSB_SE_EEEEEEEvNS4_8identityES12_S1C_vS1D_EENS_8epilogue10collective18CollectiveEpilogueINS1F_23Sm100TmaWarpSpecializedILi2ELi2ELi64ELb0ELb0EEEJSG_NS5_IJNSV_ISE_SB_EENSV_INSA_ILi64EEESB_EEEEESH_NS5_IJlSB_lEEESH_S1O_NS1F_6fusion15FusionCallbacksIS1J_NS1P_17LinearCombinationISH_fSH_fLNS_15FloatRoundStyleE2EEESG_S1N_JEEENS4_5SM1004TMEM4LOAD26SM100_TMEM_LOAD_32dp32b64xES12_NS13_INS14_ILi2ELi4ELi3EEES17_NSV_INS5_IJS18_S1L_EEENS5_IJS1L_SB_EEEEEEENS4_39AutoVectorizingCopyWithAssumedAlignmentILi128EEENS4_14SM90_TMA_STOREES23_S25_S25_EEEvvEEEEvNT_6ParamsE) ;  /* 0xffffff6002087950 */ /* 0x000fea0003c3ffff */
        .weak           $__internal_2_$__cuda_sm10x_tcgen05_guardrail_trap_unallocated_columns_being_dealloced
        .type           $__internal_2_$__cuda_sm10x_tcgen05_guardrail_trap_unallocated_columns_being_dealloced,@function
        .size           $__internal_2_$__cuda_sm10x_tcgen05_guardrail_trap_unallocated_columns_being_dealloced,(.L_x_204 - $__internal_2_$__cuda_sm10x_tcgen05_guardrail_trap_unallocated_columns_being_dealloced)
$__internal_2_$__cuda_sm10x_tcgen05_guardrail_trap_unallocated_columns_being_dealloced:
[----:B------:R-:W-:Y:S05]  /*9fe0*/  BPT.TRAP 0x1 ;  /* 0x000000040000795c */ /* 0x000fea0000300000 */
[----:B------:R-:W-:-:S04]  /*9ff0*/  HFMA2 R3, -RZ, RZ, 0, 0 ;  /* 0x00000000ff037431 */ /* 0x000fc800000001ff */
[----:B------:R-:W-:Y:S05]  /*a000*/  RET.REL.NODEC R2 `(_ZN7cutlass13device_kernelINS_4gemm6kernel13GemmUniversalIN4cute5tupleIJiiiiEEENS1_10collective13CollectiveMmaINS1_35MainloopSm100TmaUmmaWarpSpecializedILi24ELi2ELi4ENS5_IJNS4_1CILi1EEESB_SB_EEEEENS5_IJNSA_ILi128EEESE_NSA_ILi32EEEEEENS_12float_e4m3_tENS5_IJSB_llEEESH_SI_NS4_8TiledMMAINS4_8MMA_AtomIJNS4_10MMA_TraitsINS4_19SM100_MMA_F8F6F4_SSEJSH_SH_fSE_SE_NS4_17integral_constantINS4_4UMMA5MajorELSP_1EEESQ_NSN_INSO_7ScaleInELSR_0EEESS_EEEEEENS4_6LayoutISC_NS5_IJNSA_ILi0EEESW_SW_EEEEENS5_IJNS4_10UnderscoreESZ_SZ_EEEEENS4_13SM90_TMA_LOADENS4_14ComposedLayoutINS4_7SwizzleILi3ELi4ELi3EEENS4_18smem_ptr_flag_bitsILi8EEENSV_INS5_IJSE_NSA_ILi8EEEEEENS5_IJSB_SE_EEEEEEEvNS4_8identityES12_S1C_vS1D_EENS_8epilogue10collective18CollectiveEpilogueINS1F_23Sm100TmaWarpSpecializedILi2ELi2ELi64ELb0ELb0EEEJSG_NS5_IJNSV_ISE_SB_EENSV_INSA_ILi64EEESB_EEEEESH_NS5_IJlSB_lEEESH_S1O_NS1F_6fusion15FusionCallbacksIS1J_NS1P_17LinearCombinationISH_fSH_fLNS_15FloatRoundStyleE2EEESG_S1N_JEEENS4_5SM1004TMEM4LOAD26SM100_TMEM_LOAD_32dp32b64xES12_NS13_INS14_ILi2ELi4ELi3EEES17_NSV_INS5_IJS18_S1L_EEENS5_IJS1L_SB_EEEEEEENS4_39AutoVectorizingCopyWithAssumedAlignmentILi128EEENS4_14SM90_TMA_STOREES23_S25_S25_EEEvvEEEEvNT_6ParamsE) ;  /* 0xffffff5c02fc7950 */ /* 0x000fea0003c3ffff */
.L_x_203:
[----:B------:R-:W-:-:S00]  /*a010*/  BRA `(.L_x_203) ;  /* 0xfffffffc00fc7947 */ /* 0x000fc0000383ffff */
[----:B------:R-:W-:-:S00]  /*a020*/  NOP ;  /* 0x0000000000007918 */ /* 0x000fc00000000000 */
        /* <DEDUP_REMOVED lines=13> */
.L_x_204:


//--------------------- .nv.global.init           --------------------------
	.section	.nv.global.init,"aw",@progbits
.nv.global.init:
	.type		$str$27,@object
	.size		$str$27,($str$28 - $str$27)
$str$27:
        /*0000*/ 	.byte	0x28, 0x61, 0x64, 0x64, 0x72, 0x65, 0x73, 0x73, 0x20, 0x26, 0x20, 0x6d, 0x61, 0x73, 0x6b, 0x29
        /*0010*/ 	.byte	0x20, 0x3d, 0x3d, 0x20, 0x30, 0x00
	.type		$str$28,@object
	.size		$str$28,($str$26 - $str$28)
$str$28:
        /*0016*/ 	.byte	0x2f, 0x74, 0x6d, 0x70, 0x2f, 0x63, 0x75, 0x74, 0x6c, 0x61, 0x73, 0x73, 0x5f, 0x73, 0x77, 0x65
        /*0026*/ 	.byte	0x65, 0x70, 0x5f, 0x73, 0x72, 0x63, 0x2f, 0x69, 0x6e, 0x63, 0x6c, 0x75, 0x64, 0x65, 0x2f, 0x63
        /*0036*/ 	.byte	0x75, 0x74, 0x65, 0x2f, 0x70, 0x6f, 0x69, 0x6e, 0x74, 0x65, 0x72, 0x5f, 0x66, 0x6c, 0x61, 0x67
        /*0046*/ 	.byte	0x67, 0x65, 0x64, 0x2e, 0x68, 0x70, 0x70, 0x00
	.type		$str$26,@object
	.size		$str$26,($str$25 - $str$26)
$str$26:
        /*004e*/ 	.byte	0x2f, 0x74, 0x6d, 0x70, 0x2f, 0x63, 0x75, 0x74, 0x6c, 0x61, 0x73, 0x73, 0x5f, 0x73, 0x77, 0x65
        /*005e*/ 	.byte	0x65, 0x70, 0x5f, 0x73, 0x72, 0x63, 0x2f, 0x69, 0x6e, 0x63, 0x6c, 0x75, 0x64, 0x65, 0x2f, 0x63
        /*006e*/ 	.byte	0x75, 0x74, 0x65, 0x2f, 0x61, 0x74, 0x6f, 0x6d, 0x2f, 0x63, 0x6f, 0x70, 0x79, 0x5f, 0x74, 0x72
        /*007e*/ 	.byte	0x61, 0x69, 0x74, 0x73, 0x5f, 0x73, 0x6d, 0x31, 0x30, 0x30, 0x2e, 0x68, 0x70, 0x70, 0x00
	.type		$str$25,@object
	.size		$str$25,(__unnamed_1 - $str$25)
$str$25:
        /*008d*/ 	.byte	0x28, 0x28, 0x75, 0x69, 0x6e, 0x74, 0x33, 0x32, 0x5f, 0x74, 0x28, 0x74, 0x68, 0x72, 0x65, 0x61
        /*009d*/ 	.byte	0x64, 0x49, 0x64, 0x78, 0x2e, 0x78, 0x29, 0x20, 0x2f, 0x20, 0x33, 0x32, 0x29, 0x20, 0x25, 0x20
        /*00ad*/ 	.byte	0x34, 0x29, 0x20, 0x3d, 0x3d, 0x20, 0x28, 0x28, 0x28, 0x74, 0x6d, 0x65, 0x6d, 0x5f, 0x61, 0x64
        /*00bd*/ 	.byte	0x64, 0x72, 0x20, 0x3e, 0x3e, 0x20, 0x31, 0x36, 0x29, 0x20, 0x2f, 0x20, 0x33, 0x32, 0x29, 0x20
        /*00cd*/ 	.byte	0x25, 0x20, 0x34, 0x29, 0x00
	.type		__unnamed_1,@object
	.size		__unnamed_1,(__unnamed_2 - __unnamed_1)
__unnamed_1:
        /*00d2*/ 	.byte	0x61, 0x75, 0x74, 0x6f, 0x20, 0x63, 0x75, 0x74, 0x65, 0x3a, 0x3a, 0x61, 0x73, 0x5f, 0x70, 0x6f
        /* <DEDUP_REMOVED lines=24> */
        /*0262*/ 	.byte	0x43, 0x3c, 0x38, 0x31, 0x39, 0x32, 0x3e, 0x3e, 0x3e, 0x3e, 0x5d, 0x00
	.type		__unnamed_2,@object
	.size		__unnamed_2,(.L_2 - __unnamed_2)
__unnamed_2:
        /* <DEDUP_REMOVED lines=42> */
        /*050e*/ 	.byte	0x3e, 0x3e, 0x3e, 0x3e, 0x5d, 0x00
.L_2:


//--------------------- .nv.shared._ZN7cutlass13device_kernelINS_4gemm6kernel13GemmUniversalIN4cute5tupleIJiiiiEEENS1_10collective13CollectiveMmaINS1_35MainloopSm100TmaUmmaWarpSpecializedILi24ELi2ELi4ENS5_IJNS4_1CILi1EEESB_SB_EEEEENS5_IJNSA_ILi128EEESE_NSA_ILi32EEEEEENS_12float_e4m3_tENS5_IJSB_llEEESH_SI_NS4_8TiledMMAINS4_8MMA_AtomIJNS4_10MMA_TraitsINS4_19SM100_MMA_F8F6F4_SSEJSH_SH_fSE_SE_NS4_17integral_constantINS4_4UMMA5MajorELSP_1EEESQ_NSN_INSO_7ScaleInELSR_0EEESS_EEEEEENS4_6LayoutISC_NS5_IJNSA_ILi0EEESW_SW_EEEEENS5_IJNS4_10UnderscoreESZ_SZ_EEEEENS4_13SM90_TMA_LOADENS4_14ComposedLayoutINS4_7SwizzleILi3ELi4ELi3EEENS4_18smem_ptr_flag_bitsILi8EEENSV_INS5_IJSE_NSA_ILi8EEEEEENS5_IJSB_SE_EEEEEEEvNS4_8identityES12_S1C_vS1D_EENS_8epilogue10collective18CollectiveEpilogueINS1F_23Sm100TmaWarpSpecializedILi2ELi2ELi64ELb0ELb0EEEJSG_NS5_IJNSV_ISE_SB_EENSV_INSA_ILi64EEESB_EEEEESH_NS5_IJlSB_lEEESH_S1O_NS1F_6fusion15FusionCallbacksIS1J_NS1P_17LinearCombinationISH_fSH_fLNS_15FloatRoundStyleE2EEESG_S1N_JEEENS4_5SM1004TMEM4LOAD26SM100_TMEM_LOAD_32dp32b64xES12_NS13_INS14_ILi2ELi4ELi3EEES17_NSV_INS5_IJS18_S1L_EEENS5_IJS1L_SB_EEEEEEENS4_39AutoVectorizingCopyWithAssumedAlignmentILi128EEENS4_14SM90_TMA_STOREES23_S25_S25_EEEvvEEEEvNT_6ParamsE --------------------------
	.section	.nv.shared._ZN7cutlass13device_kernelINS_4gemm6kernel13GemmUniversalIN4cute5tupleIJiiiiEEENS1_10collective13CollectiveMmaINS1_35MainloopSm100TmaUmmaWarpSpecializedILi24ELi2ELi4ENS5_IJNS4_1CILi1EEESB_SB_EEEEENS5_IJNSA_ILi128EEESE_NSA_ILi32EEEEEENS_12float_e4m3_tENS5_IJSB_llEEESH_SI_NS4_8TiledMMAINS4_8MMA_AtomIJNS4_10MMA_TraitsINS4_19SM100_MMA_F8F6F4_SSEJSH_SH_fSE_SE_NS4_17integral_constantINS4_4UMMA5MajorELSP_1EEESQ_NSN_INSO_7ScaleInELSR_0EEESS_EEEEEENS4_6LayoutISC_NS5_IJNSA_ILi0EEESW_SW_EEEEENS5_IJNS4_10UnderscoreESZ_SZ_EEEEENS4_13SM90_TMA_LOADENS4_14ComposedLayoutINS4_7SwizzleILi3ELi4ELi3EEENS4_18smem_ptr_flag_bitsILi8EEENSV_INS5_IJSE_NSA_ILi8EEEEEENS5_IJSB_SE_EEEEEEEvNS4_8identityES12_S1C_vS1D_EENS_8epilogue10collective18CollectiveEpilogueINS1F_23Sm100TmaWarpSpecializedILi2ELi2ELi64ELb0ELb0EEEJSG_NS5_IJNSV_ISE_SB_EENSV_INSA_ILi64EEESB_EEEEESH_NS5_IJlSB_lEEESH_S1O_NS1F_6fusion15FusionCallbacksIS1J_NS1P_17LinearCombinationISH_fSH_fLNS_15FloatRoundStyleE2EEESG_S1N_JEEENS4_5SM1004TMEM4LOAD26SM100_TMEM_LOAD_32dp32b64xES12_NS13_INS14_ILi2ELi4ELi3EEES17_NSV_INS5_IJS18_S1L_EEENS5_IJS1L_SB_EEEEEEENS4_39AutoVectorizingCopyWithAssumedAlignmentILi128EEENS4_14SM90_TMA_STOREES23_S25_S25_EEEvvEEEEvNT_6ParamsE,"aw",@nobits
	.sectionflags	@""
	.align	16
	.zero		1024


//--------------------- .nv.shared.reserved.0     --------------------------
	.section	.nv.shared.reserved.0,"aw",@nobits
	.weak		__nv_reservedSMEM_offset_0_alias
	.size		__nv_reservedSMEM_offset_0_alias, 0, 64
	.other		__nv_reservedSMEM_offset_0_alias,@"STO_CUDA_RESERVED_SHARED STV_DEFAULT"
__nv_reservedSMEM_offset_0_alias:
	.zero		0
.nv.shared.reserved.0:
	.zero		64
	.weak		__nv_reservedSMEM_tcgen05_partition
	.type		__nv_reservedSMEM_tcgen05_partition,@object
	.size		__nv_reservedSMEM_tcgen05_partition,(.L_0 - __nv_reservedSMEM_tcgen05_partition)
__nv_reservedSMEM_tcgen05_partition:
	.zero		32
.L_0:


//--------------------- .nv.global                --------------------------
	.section	.nv.global,"aw",@nobits
.nv.global:
	.type		_ZN40_INTERNAL_f387b1bc_4_k_cu_663b157d_350374cute1_E,@object
	.size		_ZN40_INTERNAL_f387b1bc_4_k_cu_663b157d_350374cute1_E,(_ZN40_INTERNAL_f387b1bc_4_k_cu_663b157d_350374cuda3std3__45__cpo6cbeginE - _ZN40_INTERNAL_f387b1bc_4_k_cu_663b157d_350374cute1_E)
_ZN40_INTERNAL_f387b1bc_4_k_cu_663b157d_350374cute1_E:
	.zero		1
	.type		_ZN40_INTERNAL_f387b1bc_4_k_cu_663b157d_350374cuda3std3__45__cpo6cbeginE,@object
	.size		_ZN40_INTERNAL_f387b1bc_4_k_cu_663b157d_350374cuda3std3__45__cpo6cbeginE,(_ZN40_INTERNAL_f387b1bc_4_k_cu_663b157d_350374cuda3std3__48in_placeE - _ZN40_INTERNAL_f387b1bc_4_k_cu_663b157d_350374cuda3std3__45__cpo6cbeginE)
_ZN40_INTERNAL_f387b1bc_4_k_cu_663b157d_350374cuda3std3__45__cpo6cbeginE:
	.zero		1
	.type		_ZN40_INTERNAL_f387b1bc_4_k_cu_663b157d_350374cuda3std3__48in_placeE,@object
	.size		_ZN40_INTERNAL_f387b1bc_4_k_cu_663b157d_350374cuda3std3__48in_placeE,(_ZN40_INTERNAL_f387b1bc_4_k_cu_663b157d_350374cuda3std6ranges3__45__cpo9iter_moveE - _ZN40_INTERNAL_f387b1bc_4_k_cu_663b157d_350374cuda3std3__48in_placeE)
_ZN40_INTERNAL_f387b1bc_4_k_cu_663b157d_350374cuda3std3__48in_placeE:
	.zero		1
	.type		_ZN40_INTERNAL_f387b1bc_4_k_cu_663b157d_350374cuda3std6ranges3__45__cpo9iter_moveE,@object
	.size		_ZN40_INTERNAL_f387b1bc_4_k_cu_663b157d_350374cuda3std6ranges3__45__cpo9iter_moveE,(_ZN40_INTERNAL_f387b1bc_4_k_cu_663b157d_350374cuda3std3__45__cpo5beginE - _ZN40_INTERNAL_f387b1bc_4_k_cu_663b157d_350374cuda3std6ranges3__45__cpo9iter_moveE)
_ZN40_INTERNAL_f387b1bc_4_k_cu_663b157d_350374cuda3std6ranges3__45__cpo9iter_moveE:
	.zero		1
	.type		_ZN40_INTERNAL_f387b1bc_4_k_cu_663b157d_350374cuda3std3__45__cpo5beginE,@object
	.size		_ZN40_INTERNAL_f387b1bc_4_k_cu_663b157d_350374cuda3std3__45__cpo5beginE,(_ZN40_INTERNAL_f387b1bc_4_k_cu_663b157d_350374cuda3std3__442_GLOBAL__N__f387b1bc_4_k_cu_663b157d_350376ignoreE - _ZN40_INTERNAL_f387b1bc_4_k_cu_663b157d_350374cuda3std3__45__cpo5beginE)
_ZN40_INTERNAL_f387b1bc_4_k_cu_663b157d_350374cuda3std3__45__cpo5beginE:
	.zero		1
	.type		_ZN40_INTERNAL_f387b1bc_4_k_cu_663b157d_350374cuda3std3__442_GLOBAL__N__f387b1bc_4_k_cu_663b157d_350376ignoreE,@object
	.size		_ZN40_INTERNAL_f387b1bc_4_k_cu_663b157d_350374cuda3std3__442_GLOBAL__N__f387b1bc_4_k_cu_663b157d_350376ignoreE,(_ZN40_INTERNAL_f387b1bc_4_k_cu_663b157d_350374cute7productE - _ZN40_INTERNAL_f387b1bc_4_k_cu_663b157d_350374cuda3std3__442_GLOBAL__N__f387b1bc_4_k_cu_663b157d_350376ignoreE)
_ZN40_INTERNAL_f387b1bc_4_k_cu_663b157d_350374cuda3std3__442_GLOBAL__N__f387b1bc_4_k_cu_663b157d_350376ignoreE:
	.zero		1
	.type		_ZN40_INTERNAL_f387b1bc_4_k_cu_663b157d_350374cute7productE,@object
	.size		_ZN40_INTERNAL_f387b1bc_4_k_cu_663b157d_350374cute7productE,(_ZN40_INTERNAL_f387b1bc_4_k_cu_663b157d_350374cuda3std3__45__cpo3endE - _ZN40_INTERNAL_f387b1bc_4_k_cu_663b157d_350374cute7productE)
_ZN40_INTERNAL_f387b1bc_4_k_cu_663b157d_350374cute7productE:
	.zero		1
	.type		_ZN40_INTERNAL_f387b1bc_4_k_cu_663b157d_350374cuda3std3__45__cpo3endE,@object
	.size		_ZN40_INTERNAL_f387b1bc_4_k_cu_663b157d_350374cuda3std3__45__cpo3endE,(_ZN40_INTERNAL_f387b1bc_4_k_cu_663b157d_350374cuda3std3__419piecewise_constructE - _ZN40_INTERNAL_f387b1bc_4_k_cu_663b157d_350374cuda3std3__45__cpo3endE)
_ZN40_INTERNAL_f387b1bc_4_k_cu_663b157d_350374cuda3std3__45__cpo3endE:
	.zero		1
	.type		_ZN40_INTERNAL_f387b1bc_4_k_cu_663b157d_350374cuda3std3__419piecewise_constructE,@object
	.size		_ZN40_INTERNAL_f387b1bc_4_k_cu_663b157d_350374cuda3std3__419piecewise_constructE,(_ZN40_INTERNAL_f387b1bc_4_k_cu_663b157d_350374cuda3std3__45__cpo4cendE - _ZN40_INTERNAL_f387b1bc_4_k_cu_663b157d_350374cuda3std3__419piecewise_constructE)
_ZN40_INTERNAL_f387b1bc_4_k_cu_663b157d_350374cuda3std3__419piecewise_constructE:
	.zero		1
	.type		_ZN40_INTERNAL_f387b1bc_4_k_cu_663b157d_350374cuda3std3__45__cpo4cendE,@object
	.size		_ZN40_INTERNAL_f387b1bc_4_k_cu_663b157d_350374cuda3std3__45__cpo4cendE,(_ZN40_INTERNAL_f387b1bc_4_k_cu_663b157d_350374cuda3std6ranges3__45__cpo4swapE - _ZN40_INTERNAL_f387b1bc_4_k_cu_663b157d_350374cuda3std3__45__cpo4cendE)
_ZN40_INTERNAL_f387b1bc_4_k_cu_663b157d_350374cuda3std3__45__cpo4cendE:
	.zero		1
	.type		_ZN40_INTERNAL_f387b1bc_4_k_cu_663b157d_350374cuda3std6ranges3__45__cpo4swapE,@object
	.size		_ZN40_INTERNAL_f387b1bc_4_k_cu_663b157d_350374cuda3std6ranges3__45__cpo4swapE,(.L_10 - _ZN40_INTERNAL_f387b1bc_4_k_cu_663b157d_350374cuda3std6ranges3__45__cpo4swapE)
_ZN40_INTERNAL_f387b1bc_4_k_cu_663b157d_350374cuda3std6ranges3__45__cpo4swapE:
	.zero		1
.L_10:


//--------------------- .nv.constant0._ZN7cutlass13device_kernelINS_4gemm6kernel13GemmUniversalIN4cute5tupleIJiiiiEEENS1_10collective13CollectiveMmaINS1_35MainloopSm100TmaUmmaWarpSpecializedILi24ELi2ELi4ENS5_IJNS4_1CILi1EEESB_SB_EEEEENS5_IJNSA_ILi128EEESE_NSA_ILi32EEEEEENS_12float_e4m3_tENS5_IJSB_llEEESH_SI_NS4_8TiledMMAINS4_8MMA_AtomIJNS4_10MMA_TraitsINS4_19SM100_MMA_F8F6F4_SSEJSH_SH_fSE_SE_NS4_17integral_constantINS4_4UMMA5MajorELSP_1EEESQ_NSN_INSO_7ScaleInELSR_0EEESS_EEEEEENS4_6LayoutISC_NS5_IJNSA_ILi0EEESW_SW_EEEEENS5_IJNS4_10UnderscoreESZ_SZ_EEEEENS4_13SM90_TMA_LOADENS4_14ComposedLayoutINS4_7SwizzleILi3ELi4ELi3EEENS4_18smem_ptr_flag_bitsILi8EEENSV_INS5_IJSE_NSA_ILi8EEEEEENS5_IJSB_SE_EEEEEEEvNS4_8identityES12_S1C_vS1D_EENS_8epilogue10collective18CollectiveEpilogueINS1F_23Sm100TmaWarpSpecializedILi2ELi2ELi64ELb0ELb0EEEJSG_NS5_IJNSV_ISE_SB_EENSV_INSA_ILi64EEESB_EEEEESH_NS5_IJlSB_lEEESH_S1O_NS1F_6fusion15FusionCallbacksIS1J_NS1P_17LinearCombinationISH_fSH_fLNS_15FloatRoundStyleE2EEESG_S1N_JEEENS4_5SM1004TMEM4LOAD26SM100_TMEM_LOAD_32dp32b64xES12_NS13_INS14_ILi2ELi4ELi3EEES17_NSV_INS5_IJS18_S1L_EEENS5_IJS1L_SB_EEEEEEENS4_39AutoVectorizingCopyWithAssumedAlignmentILi128EEENS4_14SM90_TMA_STOREES23_S25_S25_EEEvvEEEEvNT_6ParamsE --------------------------
	.section	.nv.constant0._ZN7cutlass13device_kernelINS_4gemm6kernel13GemmUniversalIN4cute5tupleIJiiiiEEENS1_10collective13CollectiveMmaINS1_35MainloopSm100TmaUmmaWarpSpecializedILi24ELi2ELi4ENS5_IJNS4_1CILi1EEESB_SB_EEEEENS5_IJNSA_ILi128EEESE_NSA_ILi32EEEEEENS_12float_e4m3_tENS5_IJSB_llEEESH_SI_NS4_8TiledMMAINS4_8MMA_AtomIJNS4_10MMA_TraitsINS4_19SM100_MMA_F8F6F4_SSEJSH_SH_fSE_SE_NS4_17integral_constantINS4_4UMMA5MajorELSP_1EEESQ_NSN_INSO_7ScaleInELSR_0EEESS_EEEEEENS4_6LayoutISC_NS5_IJNSA_ILi0EEESW_SW_EEEEENS5_IJNS4_10UnderscoreESZ_SZ_EEEEENS4_13SM90_TMA_LOADENS4_14ComposedLayoutINS4_7SwizzleILi3ELi4ELi3EEENS4_18smem_ptr_flag_bitsILi8EEENSV_INS5_IJSE_NSA_ILi8EEEEEENS5_IJSB_SE_EEEEEEEvNS4_8identityES12_S1C_vS1D_EENS_8epilogue10collective18CollectiveEpilogueINS1F_23Sm100TmaWarpSpecializedILi2ELi2ELi64ELb0ELb0EEEJSG_NS5_IJNSV_ISE_SB_EENSV_INSA_ILi64EEESB_EEEEESH_NS5_IJlSB_lEEESH_S1O_NS1F_6fusion15FusionCallbacksIS1J_NS1P_17LinearCombinationISH_fSH_fLNS_15FloatRoundStyleE2EEESG_S1N_JEEENS4_5SM1004TMEM4LOAD26SM100_TMEM_LOAD_32dp32b64xES12_NS13_INS14_ILi2ELi4ELi3EEES17_NSV_INS5_IJS18_S1L_EEENS5_IJS1L_SB_EEEEEEENS4_39AutoVectorizingCopyWithAssumedAlignmentILi128EEENS4_14SM90_TMA_STOREES23_S25_S25_EEEvvEEEEvNT_6ParamsE,"a",@progbits
	.sectionflags	@""
	.align	4
.nv.constant0._ZN7cutlass13device_kernelINS_4gemm6kernel13GemmUniversalIN4cute5tupleIJiiiiEEENS1_10collective13CollectiveMmaINS1_35MainloopSm100TmaUmmaWarpSpecializedILi24ELi2ELi4ENS5_IJNS4_1CILi1EEESB_SB_EEEEENS5_IJNSA_ILi128EEESE_NSA_ILi32EEEEEENS_12float_e4m3_tENS5_IJSB_llEEESH_SI_NS4_8TiledMMAINS4_8MMA_AtomIJNS4_10MMA_TraitsINS4_19SM100_MMA_F8F6F4_SSEJSH_SH_fSE_SE_NS4_17integral_constantINS4_4UMMA5MajorELSP_1EEESQ_NSN_INSO_7ScaleInELSR_0EEESS_EEEEEENS4_6LayoutISC_NS5_IJNSA_ILi0EEESW_SW_EEEEENS5_IJNS4_10UnderscoreESZ_SZ_EEEEENS4_13SM90_TMA_LOADENS4_14ComposedLayoutINS4_7SwizzleILi3ELi4ELi3EEENS4_18smem_ptr_flag_bitsILi8EEENSV_INS5_IJSE_NSA_ILi8EEEEEENS5_IJSB_SE_EEEEEEEvNS4_8identityES12_S1C_vS1D_EENS_8epilogue10collective18CollectiveEpilogueINS1F_23Sm100TmaWarpSpecializedILi2ELi2ELi64ELb0ELb0EEEJSG_NS5_IJNSV_ISE_SB_EENSV_INSA_ILi64EEESB_EEEEESH_NS5_IJlSB_lEEESH_S1O_NS1F_6fusion15FusionCallbacksIS1J_NS1P_17LinearCombinationISH_fSH_fLNS_15FloatRoundStyleE2EEESG_S1N_JEEENS4_5SM1004TMEM4LOAD26SM100_TMEM_LOAD_32dp32b64xES12_NS13_INS14_ILi2ELi4ELi3EEES17_NSV_INS5_IJS18_S1L_EEENS5_IJS1L_SB_EEEEEEENS4_39AutoVectorizingCopyWithAssumedAlignmentILi128EEENS4_14SM90_TMA_STOREES23_S25_S25_EEEvvEEEEvNT_6ParamsE:
	.zero		2944


//--------------------- SYMBOLS --------------------------

	.type		.nv.reservedSmem.offset0,@object
	.size		.nv.reservedSmem.offset0,0x4
	.type		.nv.reservedSmem.cap,@object
	.size		.nv.reservedSmem.cap,0x4
	.type		__assertfail,@function
